	.target	sm_100a

	.elftype	@"ET_EXEC"


//--------------------- .note.nv.tkinfo           --------------------------
	.section	.note.nv.tkinfo,"",@"SHT_NOTE"
	.sectionflags	@"SHF_NOTE_NV_TKINFO"
	.tkinfo
        /*0018*/ 	.word	0x00000002
        /*0030*/ 	.string	""
        /*0030*/ 	.string	"ptxas"
        /*0030*/ 	.string	"Cuda compilation tools, release 13.0, V13.0.88"
        /*0030*/ 	.string	"Build cuda_13.0.r13.0/compiler.36424714_0"
        /*0030*/ 	.string	"-arch sm_100a -m 64 "



//--------------------- .note.nv.cuinfo           --------------------------
	.section	.note.nv.cuinfo,"",@"SHT_NOTE"
	.sectionflags	@"SHF_NOTE_NV_CUINFO"
        /*0018*/ 	.short	0x0002
        /*001a*/ 	.short	0x0064
        /*001c*/ 	.short	0x0082
	.zero		2


//--------------------- .nv.info                  --------------------------
	.section	.nv.info,"",@"SHT_CUDA_INFO"
	.align	4


	//----- nvinfo : EIATTR_REGCOUNT
	.align		4
        /*0000*/ 	.byte	0x04, 0x2f
        /*0002*/ 	.short	(.L_19 - .L_18)
	.align		4
.L_18:
        /*0004*/ 	.word	index@(_ZN7cutlass13device_kernelINS_4gemm6kernel13GemmUniversalIN4cute5tupleIJiiiiEEENS1_10collective13CollectiveMmaINS1_35MainloopSm100TmaUmmaWarpSpecializedILi17ELi2ELi4ENS5_IJNS4_1CILi1EEESB_SB_EEEEENS5_IJNSA_ILi64EEENSA_ILi128EEESE_EEENS_12float_e4m3_tENS5_IJlSB_lEEESH_SI_NS4_8TiledMMAINS4_8MMA_AtomIJNS4_10MMA_TraitsINS4_19SM100_MMA_F8F6F4_SSEJSH_SH_fSE_SF_NS4_17integral_constantINS4_4UMMA5MajorELSP_0EEESQ_NSN_INSO_7ScaleInELSR_0EEESS_EEEEEENS4_6LayoutISC_NS5_IJNSA_ILi0EEESW_SW_EEEEENS5_IJNS4_10UnderscoreESZ_SZ_EEEEENS4_13SM90_TMA_LOADENS4_14ComposedLayoutINS4_7SwizzleILi2ELi4ELi3EEENS4_18smem_ptr_flag_bitsILi8EEENSV_INS5_IJNSA_ILi8EEESE_EEENS5_IJSE_SB_EEEEEEEvNS4_8identityES12_S1C_vS1D_EENS_8epilogue10collective18CollectiveEpilogueINS1F_23Sm100TmaWarpSpecializedILi2ELi2ELi32ELb0ELb0EEEJSG_NS5_IJNSV_ISE_SB_EES1K_EEESH_SI_SH_SI_NS1F_6fusion15FusionCallbacksIS1J_NS1M_17LinearCombinationISH_fSH_fLNS_15FloatRoundStyleE2EEESG_S1L_JEEENS4_5SM1004TMEM4LOAD26SM100_TMEM_LOAD_16dp32b32xES12_S1C_NS4_39AutoVectorizingCopyWithAssumedAlignmentILi128EEENS4_14SM90_TMA_STOREES1C_S1X_S1X_EEEvvEEEEvNT_6ParamsE)
        /*0008*/ 	.word	0x00000080


	//----- nvinfo : EIATTR_FRAME_SIZE
	.align		4
.L_19:
        /*000c*/ 	.byte	0x04, 0x11
        /*000e*/ 	.short	(.L_21 - .L_20)
	.align		4
.L_20:
        /*0010*/ 	.word	index@($__internal_2_$__cuda_sm10x_tcgen05_guardrail_trap_unallocated_columns_being_dealloced)
        /*0014*/ 	.word	0x00000000


	//----- nvinfo : EIATTR_FRAME_SIZE
	.align		4
.L_21:
        /*0018*/ 	.byte	0x04, 0x11
        /*001a*/ 	.short	(.L_23 - .L_22)
	.align		4
.L_22:
        /*001c*/ 	.word	index@($__internal_1_$__cuda_sm10x_tcgen05_guardrail_trap_phase_invalid_during_alloc)
        /*0020*/ 	.word	0x00000000


	//----- nvinfo : EIATTR_FRAME_SIZE
	.align		4
.L_23:
        /*0024*/ 	.byte	0x04, 0x11
        /*0026*/ 	.short	(.L_25 - .L_24)
	.align		4
.L_24:
        /*0028*/ 	.word	index@($__internal_0_$__cuda_sm10x_tcgen05_guardrail_trap_col_being_dealloced_not_returned_by_alloc)
        /*002c*/ 	.word	0x00000000


	//----- nvinfo : EIATTR_FRAME_SIZE
	.align		4
.L_25:
        /*0030*/ 	.byte	0x04, 0x11
        /*0032*/ 	.short	(.L_27 - .L_26)
	.align		4
.L_26:
        /*0034*/ 	.word	index@(_ZN7cutlass13device_kernelINS_4gemm6kernel13GemmUniversalIN4cute5tupleIJiiiiEEENS1_10collective13CollectiveMmaINS1_35MainloopSm100TmaUmmaWarpSpecializedILi17ELi2ELi4ENS5_IJNS4_1CILi1EEESB_SB_EEEEENS5_IJNSA_ILi64EEENSA_ILi128EEESE_EEENS_12float_e4m3_tENS5_IJlSB_lEEESH_SI_NS4_8TiledMMAINS4_8MMA_AtomIJNS4_10MMA_TraitsINS4_19SM100_MMA_F8F6F4_SSEJSH_SH_fSE_SF_NS4_17integral_constantINS4_4UMMA5MajorELSP_0EEESQ_NSN_INSO_7ScaleInELSR_0EEESS_EEEEEENS4_6LayoutISC_NS5_IJNSA_ILi0EEESW_SW_EEEEENS5_IJNS4_10UnderscoreESZ_SZ_EEEEENS4_13SM90_TMA_LOADENS4_14ComposedLayoutINS4_7SwizzleILi2ELi4ELi3EEENS4_18smem_ptr_flag_bitsILi8EEENSV_INS5_IJNSA_ILi8EEESE_EEENS5_IJSE_SB_EEEEEEEvNS4_8identityES12_S1C_vS1D_EENS_8epilogue10collective18CollectiveEpilogueINS1F_23Sm100TmaWarpSpecializedILi2ELi2ELi32ELb0ELb0EEEJSG_NS5_IJNSV_ISE_SB_EES1K_EEESH_SI_SH_SI_NS1F_6fusion15FusionCallbacksIS1J_NS1M_17LinearCombinationISH_fSH_fLNS_15FloatRoundStyleE2EEESG_S1L_JEEENS4_5SM1004TMEM4LOAD26SM100_TMEM_LOAD_16dp32b32xES12_S1C_NS4_39AutoVectorizingCopyWithAssumedAlignmentILi128EEENS4_14SM90_TMA_STOREES1C_S1X_S1X_EEEvvEEEEvNT_6ParamsE)
        /*0038*/ 	.word	0x00000000


	//----- nvinfo : EIATTR_MIN_STACK_SIZE
	.align		4
.L_27:
        /*003c*/ 	.byte	0x04, 0x12
        /*003e*/ 	.short	(.L_29 - .L_28)
	.align		4
.L_28:
        /*0040*/ 	.word	index@(_ZN7cutlass13device_kernelINS_4gemm6kernel13GemmUniversalIN4cute5tupleIJiiiiEEENS1_10collective13CollectiveMmaINS1_35MainloopSm100TmaUmmaWarpSpecializedILi17ELi2ELi4ENS5_IJNS4_1CILi1EEESB_SB_EEEEENS5_IJNSA_ILi64EEENSA_ILi128EEESE_EEENS_12float_e4m3_tENS5_IJlSB_lEEESH_SI_NS4_8TiledMMAINS4_8MMA_AtomIJNS4_10MMA_TraitsINS4_19SM100_MMA_F8F6F4_SSEJSH_SH_fSE_SF_NS4_17integral_constantINS4_4UMMA5MajorELSP_0EEESQ_NSN_INSO_7ScaleInELSR_0EEESS_EEEEEENS4_6LayoutISC_NS5_IJNSA_ILi0EEESW_SW_EEEEENS5_IJNS4_10UnderscoreESZ_SZ_EEEEENS4_13SM90_TMA_LOADENS4_14ComposedLayoutINS4_7SwizzleILi2ELi4ELi3EEENS4_18smem_ptr_flag_bitsILi8EEENSV_INS5_IJNSA_ILi8EEESE_EEENS5_IJSE_SB_EEEEEEEvNS4_8identityES12_S1C_vS1D_EENS_8epilogue10collective18CollectiveEpilogueINS1F_23Sm100TmaWarpSpecializedILi2ELi2ELi32ELb0ELb0EEEJSG_NS5_IJNSV_ISE_SB_EES1K_EEESH_SI_SH_SI_NS1F_6fusion15FusionCallbacksIS1J_NS1M_17LinearCombinationISH_fSH_fLNS_15FloatRoundStyleE2EEESG_S1L_JEEENS4_5SM1004TMEM4LOAD26SM100_TMEM_LOAD_16dp32b32xES12_S1C_NS4_39AutoVectorizingCopyWithAssumedAlignmentILi128EEENS4_14SM90_TMA_STOREES1C_S1X_S1X_EEEvvEEEEvNT_6ParamsE)
        /*0044*/ 	.word	0x00000000
.L_29:


//--------------------- .nv.compat                --------------------------
	.section	.nv.compat,"",@"SHT_CUDA_COMPAT_INFO"
	.align	4
        /*0000*/ 	.byte	0x02, 0x09, 0x01, 0x00, 0x02, 0x02, 0x02, 0x00, 0x02, 0x05, 0x05, 0x00, 0x03, 0x07, 0x01, 0x01
        /*0010*/ 	.byte	0x02, 0x03, 0x01, 0x00, 0x02, 0x06, 0x01, 0x00, 0x04, 0x0b, 0x08, 0x00, 0x09, 0x00, 0x00, 0x00
        /*0020*/ 	.byte	0x00, 0x00, 0x00, 0x00


//--------------------- .nv.info._ZN7cutlass13device_kernelINS_4gemm6kernel13GemmUniversalIN4cute5tupleIJiiiiEEENS1_10collective13CollectiveMmaINS1_35MainloopSm100TmaUmmaWarpSpecializedILi17ELi2ELi4ENS5_IJNS4_1CILi1EEESB_SB_EEEEENS5_IJNSA_ILi64EEENSA_ILi128EEESE_EEENS_12float_e4m3_tENS5_IJlSB_lEEESH_SI_NS4_8TiledMMAINS4_8MMA_AtomIJNS4_10MMA_TraitsINS4_19SM100_MMA_F8F6F4_SSEJSH_SH_fSE_SF_NS4_17integral_constantINS4_4UMMA5MajorELSP_0EEESQ_NSN_INSO_7ScaleInELSR_0EEESS_EEEEEENS4_6LayoutISC_NS5_IJNSA_ILi0EEESW_SW_EEEEENS5_IJNS4_10UnderscoreESZ_SZ_EEEEENS4_13SM90_TMA_LOADENS4_14ComposedLayoutINS4_7SwizzleILi2ELi4ELi3EEENS4_18smem_ptr_flag_bitsILi8EEENSV_INS5_IJNSA_ILi8EEESE_EEENS5_IJSE_SB_EEEEEEEvNS4_8identityES12_S1C_vS1D_EENS_8epilogue10collective18CollectiveEpilogueINS1F_23Sm100TmaWarpSpecializedILi2ELi2ELi32ELb0ELb0EEEJSG_NS5_IJNSV_ISE_SB_EES1K_EEESH_SI_SH_SI_NS1F_6fusion15FusionCallbacksIS1J_NS1M_17LinearCombinationISH_fSH_fLNS_15FloatRoundStyleE2EEESG_S1L_JEEENS4_5SM1004TMEM4LOAD26SM100_TMEM_LOAD_16dp32b32xES12_S1C_NS4_39AutoVectorizingCopyWithAssumedAlignmentILi128EEENS4_14SM90_TMA_STOREES1C_S1X_S1X_EEEvvEEEEvNT_6ParamsE --------------------------
	.section	.nv.info._ZN7cutlass13device_kernelINS_4gemm6kernel13GemmUniversalIN4cute5tupleIJiiiiEEENS1_10collective13CollectiveMmaINS1_35MainloopSm100TmaUmmaWarpSpecializedILi17ELi2ELi4ENS5_IJNS4_1CILi1EEESB_SB_EEEEENS5_IJNSA_ILi64EEENSA_ILi128EEESE_EEENS_12float_e4m3_tENS5_IJlSB_lEEESH_SI_NS4_8TiledMMAINS4_8MMA_AtomIJNS4_10MMA_TraitsINS4_19SM100_MMA_F8F6F4_SSEJSH_SH_fSE_SF_NS4_17integral_constantINS4_4UMMA5MajorELSP_0EEESQ_NSN_INSO_7ScaleInELSR_0EEESS_EEEEEENS4_6LayoutISC_NS5_IJNSA_ILi0EEESW_SW_EEEEENS5_IJNS4_10UnderscoreESZ_SZ_EEEEENS4_13SM90_TMA_LOADENS4_14ComposedLayoutINS4_7SwizzleILi2ELi4ELi3EEENS4_18smem_ptr_flag_bitsILi8EEENSV_INS5_IJNSA_ILi8EEESE_EEENS5_IJSE_SB_EEEEEEEvNS4_8identityES12_S1C_vS1D_EENS_8epilogue10collective18CollectiveEpilogueINS1F_23Sm100TmaWarpSpecializedILi2ELi2ELi32ELb0ELb0EEEJSG_NS5_IJNSV_ISE_SB_EES1K_EEESH_SI_SH_SI_NS1F_6fusion15FusionCallbacksIS1J_NS1M_17LinearCombinationISH_fSH_fLNS_15FloatRoundStyleE2EEESG_S1L_JEEENS4_5SM1004TMEM4LOAD26SM100_TMEM_LOAD_16dp32b32xES12_S1C_NS4_39AutoVectorizingCopyWithAssumedAlignmentILi128EEENS4_14SM90_TMA_STOREES1C_S1X_S1X_EEEvvEEEEvNT_6ParamsE,"",@"SHT_CUDA_INFO"
	.sectionflags	@""
	.align	4


	//----- nvinfo : EIATTR_CUDA_API_VERSION
	.align		4
        /*0000*/ 	.byte	0x04, 0x37
        /*0002*/ 	.short	(.L_31 - .L_30)
.L_30:
        /*0004*/ 	.word	0x00000082


	//----- nvinfo : EIATTR_KPARAM_INFO
	.align		4
.L_31:
        /*0008*/ 	.byte	0x04, 0x17
        /*000a*/ 	.short	(.L_33 - .L_32)
.L_32:
        /*000c*/ 	.word	0x00000000
        /*0010*/ 	.short	0x0000
        /*0012*/ 	.short	0x0000
        /*0014*/ 	.byte	0x00, 0xf0, 0x01, 0x20


	//----- nvinfo : EIATTR_AT_ENTRY_FRAGMENTS
	.align		4
.L_33:
        /*0018*/ 	.byte	0x04, 0x4f
        /*001a*/ 	.short	(.L_35 - .L_34)


	//   ....[0]....
.L_34:
        /*001c*/ 	.word	0x00000006


	//----- nvinfo : EIATTR_RESERVED_SMEM_USED
	.align		4
.L_35:
        /*0020*/ 	.byte	0x01, 0x41
	.zero		2


	//----- nvinfo : EIATTR_SPARSE_MMA_MASK
	.align		4
        /*0024*/ 	.byte	0x03, 0x50
        /*0026*/ 	.short	0x0000


	//----- nvinfo : EIATTR_TCGEN05_1CTA_USED
	.align		4
        /*0028*/ 	.byte	0x01, 0x51
	.zero		2


	//----- nvinfo : EIATTR_MAXREG_COUNT
	.align		4
        /*002c*/ 	.byte	0x03, 0x1b
        /*002e*/ 	.short	0x00ff


	//----- nvinfo : EIATTR_NUM_BARRIERS
	.align		4
        /*0030*/ 	.byte	0x02, 0x4c
        /*0032*/ 	.byte	0x07
	.zero		1


	//----- nvinfo : EIATTR_EXTERNS
	.align		4
        /*0034*/ 	.byte	0x04, 0x0f
        /*0036*/ 	.short	(.L_37 - .L_36)


	//   ....[0]....
	.align		4
.L_36:
        /*0038*/ 	.word	index@(__assertfail)


	//----- nvinfo : EIATTR_MERCURY_ISA_VERSION
	.align		4
.L_37:
        /*003c*/ 	.byte	0x03, 0x5f
        /*003e*/ 	.short	0x0101


	//----- nvinfo : EIATTR_INT_WARP_WIDE_INSTR_OFFSETS
	.align		4
        /*0040*/ 	.byte	0x04, 0x31
        /*0042*/ 	.short	(.L_39 - .L_38)


	//   ....[0]....
.L_38:
        /*0044*/ 	.word	0x00001f80


	//   ....[1]....
        /*0048*/ 	.word	0x000040a0


	//   ....[2]....
        /*004c*/ 	.word	0x000040c0


	//   ....[3]....
        /*0050*/ 	.word	0x000040f0


	//   ....[4]....
        /*0054*/ 	.word	0x00004a20


	//   ....[5]....
        /*0058*/ 	.word	0x00004a90


	//   ....[6]....
        /*005c*/ 	.word	0x00004c70


	//   ....[7]....
        /*0060*/ 	.word	0x00004dd0


	//----- nvinfo : EIATTR_COOP_GROUP_MASK_REGIDS
	.align		4
.L_39:
        /*0064*/ 	.byte	0x04, 0x29
        /*0066*/ 	.short	(.L_41 - .L_40)


	//   ....[0]....
.L_40:
        /*0068*/ 	.word	0xffffffff


	//   ....[1]....
        /*006c*/ 	.word	0xffffffff


	//   ....[2]....
        /*0070*/ 	.word	0xffffffff


	//   ....[3]....
        /*0074*/ 	.word	0xffffffff


	//   ....[4]....
        /*0078*/ 	.word	0xffffffff


	//   ....[5]....
        /*007c*/ 	.word	0xffffffff


	//   ....[6]....
        /*0080*/ 	.word	0xffffffff


	//   ....[7]....
        /*0084*/ 	.word	0xffffffff


	//   ....[8]....
        /*0088*/ 	.word	0xffffffff


	//   ....[9]....
        /*008c*/ 	.word	0xffffffff


	//   ....[10]....
        /*0090*/ 	.word	0xffffffff


	//   ....[11]....
        /*0094*/ 	.word	0xffffffff


	//   ....[12]....
        /*0098*/ 	.word	0xffffffff


	//----- nvinfo : EIATTR_COOP_GROUP_INSTR_OFFSETS
	.align		4
.L_41:
        /*009c*/ 	.byte	0x04, 0x28
        /*009e*/ 	.short	(.L_43 - .L_42)


	//   ....[0]....
.L_42:
        /*00a0*/ 	.word	0x00000090


	//   ....[1]....
        /*00a4*/ 	.word	0x000004d0


	//   ....[2]....
        /*00a8*/ 	.word	0x00000810


	//   ....[3]....
        /*00ac*/ 	.word	0x00000970


	//   ....[4]....
        /*00b0*/ 	.word	0x00000a70


	//   ....[5]....
        /*00b4*/ 	.word	0x00000be0


	//   ....[6]....
        /*00b8*/ 	.word	0x00000d80


	//   ....[7]....
        /*00bc*/ 	.word	0x00001e60


	//   ....[8]....
        /*00c0*/ 	.word	0x00003390


	//   ....[9]....
        /*00c4*/ 	.word	0x000035a0


	//   ....[10]....
        /*00c8*/ 	.word	0x000035d0


	//   ....[11]....
        /*00cc*/ 	.word	0x00003f80


	//   ....[12]....
        /*00d0*/ 	.word	0x000041b0


	//----- nvinfo : EIATTR_VRC_CTA_INIT_COUNT
	.align		4
.L_43:
        /*00d4*/ 	.byte	0x02, 0x4a
        /*00d6*/ 	.byte	0x80
	.zero		1


	//----- nvinfo : EIATTR_SYSCALL_OFFSETS
	.align		4
        /*00d8*/ 	.byte	0x04, 0x46
        /*00da*/ 	.short	(.L_45 - .L_44)


	//   ....[0]....
.L_44:
        /*00dc*/ 	.word	0x00005810


	//   ....[1]....
        /*00e0*/ 	.word	0x00005950


	//   ....[2]....
        /*00e4*/ 	.word	0x00006150


	//   ....[3]....
        /*00e8*/ 	.word	0x00006ee0


	//----- nvinfo : EIATTR_MBARRIER_INSTR_OFFSETS
	.align		4
.L_45:
        /*00ec*/ 	.byte	0x04, 0x39
        /*00ee*/ 	.short	(.L_47 - .L_46)


	//   ....[0]....
.L_46:
        /*00f0*/ 	.word	0x000005d0
        /*00f4*/ 	.word	0x000000ff
        /*00f8*/ 	.word	0x00000000
        /*00fc*/ 	.short	0x0100
        /*00fe*/ 	.byte	0x05
	.zero		1


	//   ....[1]....
        /*0100*/ 	.word	0x000005e0
        /*0104*/ 	.word	0x000000ff
        /*0108*/ 	.word	0x00000088
        /*010c*/ 	.short	0x0100
        /*010e*/ 	.byte	0x05
	.zero		1


	//   ....[2]....
        /*0110*/ 	.word	0x000005f0
        /*0114*/ 	.word	0x000000ff
        /*0118*/ 	.word	0x00000008
        /*011c*/ 	.short	0x0100
        /*011e*/ 	.byte	0x05
	.zero		1


	//   ....[3]....
        /*0120*/ 	.word	0x00000600
        /*0124*/ 	.word	0x000000ff
        /*0128*/ 	.word	0x00000090
        /*012c*/ 	.short	0x0100
        /*012e*/ 	.byte	0x05
	.zero		1


	//   ....[4]....
        /*0130*/ 	.word	0x00000610
        /*0134*/ 	.word	0x000000ff
        /*0138*/ 	.word	0x00000010
        /*013c*/ 	.short	0x0100
        /*013e*/ 	.byte	0x05
	.zero		1


	//   ....[5]....
        /*0140*/ 	.word	0x00000620
        /*0144*/ 	.word	0x000000ff
        /*0148*/ 	.word	0x00000098
        /*014c*/ 	.short	0x0100
        /*014e*/ 	.byte	0x05
	.zero		1


	//   ....[6]....
        /*0150*/ 	.word	0x00000630
        /*0154*/ 	.word	0x000000ff
        /*0158*/ 	.word	0x00000018
        /*015c*/ 	.short	0x0100
        /*015e*/ 	.byte	0x05
	.zero		1


	//   ....[7]....
        /*0160*/ 	.word	0x00000640
        /*0164*/ 	.word	0x000000ff
        /*0168*/ 	.word	0x000000a0
        /*016c*/ 	.short	0x0100
        /*016e*/ 	.byte	0x05
	.zero		1


	//   ....[8]....
        /*0170*/ 	.word	0x00000650
        /*0174*/ 	.word	0x000000ff
        /*0178*/ 	.word	0x00000020
        /*017c*/ 	.short	0x0100
        /*017e*/ 	.byte	0x05
	.zero		1


	//   ....[9]....
        /*0180*/ 	.word	0x00000660
        /*0184*/ 	.word	0x000000ff
        /*0188*/ 	.word	0x000000a8
        /*018c*/ 	.short	0x0100
        /*018e*/ 	.byte	0x05
	.zero		1


	//   ....[10]....
        /*0190*/ 	.word	0x00000670
        /*0194*/ 	.word	0x000000ff
        /*0198*/ 	.word	0x00000028
        /*019c*/ 	.short	0x0100
        /*019e*/ 	.byte	0x05
	.zero		1


	//   ....[11]....
        /*01a0*/ 	.word	0x00000680
        /*01a4*/ 	.word	0x000000ff
        /*01a8*/ 	.word	0x000000b0
        /*01ac*/ 	.short	0x0100
        /*01ae*/ 	.byte	0x05
	.zero		1


	//   ....[12]....
        /*01b0*/ 	.word	0x00000690
        /*01b4*/ 	.word	0x000000ff
        /*01b8*/ 	.word	0x00000030
        /*01bc*/ 	.short	0x0100
        /*01be*/ 	.byte	0x05
	.zero		1


	//   ....[13]....
        /*01c0*/ 	.word	0x000006a0
        /*01c4*/ 	.word	0x000000ff
        /*01c8*/ 	.word	0x000000b8
        /*01cc*/ 	.short	0x0100
        /*01ce*/ 	.byte	0x05
	.zero		1


	//   ....[14]....
        /*01d0*/ 	.word	0x000006b0
        /*01d4*/ 	.word	0x000000ff
        /*01d8*/ 	.word	0x00000038
        /*01dc*/ 	.short	0x0100
        /*01de*/ 	.byte	0x05
	.zero		1


	//   ....[15]....
        /*01e0*/ 	.word	0x000006c0
        /*01e4*/ 	.word	0x000000ff
        /*01e8*/ 	.word	0x000000c0
        /*01ec*/ 	.short	0x0100
        /*01ee*/ 	.byte	0x05
	.zero		1


	//   ....[16]....
        /*01f0*/ 	.word	0x000006d0
        /*01f4*/ 	.word	0x000000ff
        /*01f8*/ 	.word	0x00000040
        /*01fc*/ 	.short	0x0100
        /*01fe*/ 	.byte	0x05
	.zero		1


	//   ....[17]....
        /*0200*/ 	.word	0x000006e0
        /*0204*/ 	.word	0x000000ff
        /*0208*/ 	.word	0x000000c8
        /*020c*/ 	.short	0x0100
        /*020e*/ 	.byte	0x05
	.zero		1


	//   ....[18]....
        /*0210*/ 	.word	0x000006f0
        /*0214*/ 	.word	0x000000ff
        /*0218*/ 	.word	0x00000048
        /*021c*/ 	.short	0x0100
        /*021e*/ 	.byte	0x05
	.zero		1


	//   ....[19]....
        /*0220*/ 	.word	0x00000700
        /*0224*/ 	.word	0x000000ff
        /*0228*/ 	.word	0x000000d0
        /*022c*/ 	.short	0x0100
        /*022e*/ 	.byte	0x05
	.zero		1


	//   ....[20]....
        /*0230*/ 	.word	0x00000710
        /*0234*/ 	.word	0x000000ff
        /*0238*/ 	.word	0x00000050
        /*023c*/ 	.short	0x0100
        /*023e*/ 	.byte	0x05
	.zero		1


	//   ....[21]....
        /*0240*/ 	.word	0x00000720
        /*0244*/ 	.word	0x000000ff
        /*0248*/ 	.word	0x000000d8
        /*024c*/ 	.short	0x0100
        /*024e*/ 	.byte	0x05
	.zero		1


	//   ....[22]....
        /*0250*/ 	.word	0x00000730
        /*0254*/ 	.word	0x000000ff
        /*0258*/ 	.word	0x00000058
        /*025c*/ 	.short	0x0100
        /*025e*/ 	.byte	0x05
	.zero		1


	//   ....[23]....
        /*0260*/ 	.word	0x00000740
        /*0264*/ 	.word	0x000000ff
        /*0268*/ 	.word	0x000000e0
        /*026c*/ 	.short	0x0100
        /*026e*/ 	.byte	0x05
	.zero		1


	//   ....[24]....
        /*0270*/ 	.word	0x00000750
        /*0274*/ 	.word	0x000000ff
        /*0278*/ 	.word	0x00000060
        /*027c*/ 	.short	0x0100
        /*027e*/ 	.byte	0x05
	.zero		1


	//   ....[25]....
        /*0280*/ 	.word	0x00000760
        /*0284*/ 	.word	0x000000ff
        /*0288*/ 	.word	0x000000e8
        /*028c*/ 	.short	0x0100
        /*028e*/ 	.byte	0x05
	.zero		1


	//   ....[26]....
        /*0290*/ 	.word	0x00000770
        /*0294*/ 	.word	0x000000ff
        /*0298*/ 	.word	0x00000068
        /*029c*/ 	.short	0x0100
        /*029e*/ 	.byte	0x05
	.zero		1


	//   ....[27]....
        /*02a0*/ 	.word	0x00000780
        /*02a4*/ 	.word	0x000000ff
        /*02a8*/ 	.word	0x000000f0
        /*02ac*/ 	.short	0x0100
        /*02ae*/ 	.byte	0x05
	.zero		1


	//   ....[28]....
        /*02b0*/ 	.word	0x00000790
        /*02b4*/ 	.word	0x000000ff
        /*02b8*/ 	.word	0x00000070
        /*02bc*/ 	.short	0x0100
        /*02be*/ 	.byte	0x05
	.zero		1


	//   ....[29]....
        /*02c0*/ 	.word	0x000007a0
        /*02c4*/ 	.word	0x000000ff
        /*02c8*/ 	.word	0x000000f8
        /*02cc*/ 	.short	0x0100
        /*02ce*/ 	.byte	0x05
	.zero		1


	//   ....[30]....
        /*02d0*/ 	.word	0x000007b0
        /*02d4*/ 	.word	0x000000ff
        /*02d8*/ 	.word	0x00000078
        /*02dc*/ 	.short	0x0100
        /*02de*/ 	.byte	0x05
	.zero		1


	//   ....[31]....
        /*02e0*/ 	.word	0x000007c0
        /*02e4*/ 	.word	0x000000ff
        /*02e8*/ 	.word	0x00000100
        /*02ec*/ 	.short	0x0100
        /*02ee*/ 	.byte	0x05
	.zero		1


	//   ....[32]....
        /*02f0*/ 	.word	0x000007d0
        /*02f4*/ 	.word	0x000000ff
        /*02f8*/ 	.word	0x00000080
        /*02fc*/ 	.short	0x0100
        /*02fe*/ 	.byte	0x05
	.zero		1


	//   ....[33]....
        /*0300*/ 	.word	0x000007e0
        /*0304*/ 	.word	0x000000ff
        /*0308*/ 	.word	0x00000108
        /*030c*/ 	.short	0x0100
        /*030e*/ 	.byte	0x05
	.zero		1


	//   ....[34]....
        /*0310*/ 	.word	0x00000920
        /*0314*/ 	.word	0x000000ff
        /*0318*/ 	.word	0x00000110
        /*031c*/ 	.short	0x0100
        /*031e*/ 	.byte	0x07
	.zero		1


	//   ....[35]....
        /*0320*/ 	.word	0x00000930
        /*0324*/ 	.word	0x000000ff
        /*0328*/ 	.word	0x00000120
        /*032c*/ 	.short	0x0100
        /*032e*/ 	.byte	0x07
	.zero		1


	//   ....[36]....
        /*0330*/ 	.word	0x00000940
        /*0334*/ 	.word	0x000000ff
        /*0338*/ 	.word	0x00000118
        /*033c*/ 	.short	0x0100
        /*033e*/ 	.byte	0x07
	.zero		1


	//   ....[37]....
        /*0340*/ 	.word	0x00000950
        /*0344*/ 	.word	0x000000ff
        /*0348*/ 	.word	0x00000128
        /*034c*/ 	.short	0x0100
        /*034e*/ 	.byte	0x07
	.zero		1


	//   ....[38]....
        /*0350*/ 	.word	0x00000a40
        /*0354*/ 	.word	0x000000ff
        /*0358*/ 	.word	0x00000130
        /*035c*/ 	.short	0x0100
        /*035e*/ 	.byte	0x05
	.zero		1


	//   ....[39]....
        /*0360*/ 	.word	0x00000a50
        /*0364*/ 	.word	0x000000ff
        /*0368*/ 	.word	0x00000138
        /*036c*/ 	.short	0x0100
        /*036e*/ 	.byte	0x05
	.zero		1


	//   ....[40]....
        /*0370*/ 	.word	0x00000b90
        /*0374*/ 	.word	0x000000ff
        /*0378*/ 	.word	0x00000140
        /*037c*/ 	.short	0x0100
        /*037e*/ 	.byte	0x05
	.zero		1


	//   ....[41]....
        /*0380*/ 	.word	0x00000ba0
        /*0384*/ 	.word	0x000000ff
        /*0388*/ 	.word	0x00000150
        /*038c*/ 	.short	0x0100
        /*038e*/ 	.byte	0x05
	.zero		1


	//   ....[42]....
        /*0390*/ 	.word	0x00000bb0
        /*0394*/ 	.word	0x000000ff
        /*0398*/ 	.word	0x00000148
        /*039c*/ 	.short	0x0100
        /*039e*/ 	.byte	0x05
	.zero		1


	//   ....[43]....
        /*03a0*/ 	.word	0x00000bc0
        /*03a4*/ 	.word	0x000000ff
        /*03a8*/ 	.word	0x00000158
        /*03ac*/ 	.short	0x0100
        /*03ae*/ 	.byte	0x05
	.zero		1


	//   ....[44]....
        /*03b0*/ 	.word	0x00000cf0
        /*03b4*/ 	.word	0x000000ff
        /*03b8*/ 	.word	0x00000160
        /*03bc*/ 	.short	0x0100
        /*03be*/ 	.byte	0x07
	.zero		1


	//   ....[45]....
        /*03c0*/ 	.word	0x00000d00
        /*03c4*/ 	.word	0x000000ff
        /*03c8*/ 	.word	0x00000180
        /*03cc*/ 	.short	0x0100
        /*03ce*/ 	.byte	0x07
	.zero		1


	//   ....[46]....
        /*03d0*/ 	.word	0x00000d10
        /*03d4*/ 	.word	0x000000ff
        /*03d8*/ 	.word	0x00000168
        /*03dc*/ 	.short	0x0100
        /*03de*/ 	.byte	0x07
	.zero		1


	//   ....[47]....
        /*03e0*/ 	.word	0x00000d20
        /*03e4*/ 	.word	0x000000ff
        /*03e8*/ 	.word	0x00000188
        /*03ec*/ 	.short	0x0100
        /*03ee*/ 	.byte	0x07
	.zero		1


	//   ....[48]....
        /*03f0*/ 	.word	0x00000d30
        /*03f4*/ 	.word	0x000000ff
        /*03f8*/ 	.word	0x00000170
        /*03fc*/ 	.short	0x0100
        /*03fe*/ 	.byte	0x07
	.zero		1


	//   ....[49]....
        /*0400*/ 	.word	0x00000d40
        /*0404*/ 	.word	0x000000ff
        /*0408*/ 	.word	0x00000190
        /*040c*/ 	.short	0x0100
        /*040e*/ 	.byte	0x07
	.zero		1


	//   ....[50]....
        /*0410*/ 	.word	0x00000d50
        /*0414*/ 	.word	0x000000ff
        /*0418*/ 	.word	0x00000178
        /*041c*/ 	.short	0x0100
        /*041e*/ 	.byte	0x07
	.zero		1


	//   ....[51]....
        /*0420*/ 	.word	0x00000d60
        /*0424*/ 	.word	0x000000ff
        /*0428*/ 	.word	0x00000198
        /*042c*/ 	.short	0x0100
        /*042e*/ 	.byte	0x07
	.zero		1


	//   ....[52]....
        /*0430*/ 	.word	0x00000e50
        /*0434*/ 	.word	0x000000ff
        /*0438*/ 	.word	0x000001a0
        /*043c*/ 	.short	0x0100
        /*043e*/ 	.byte	0x05
	.zero		1


	//   ....[53]....
        /*0440*/ 	.word	0x00000e60
        /*0444*/ 	.word	0x000000ff
        /*0448*/ 	.word	0x000001b0
        /*044c*/ 	.short	0x0100
        /*044e*/ 	.byte	0x05
	.zero		1


	//   ....[54]....
        /*0450*/ 	.word	0x00000e70
        /*0454*/ 	.word	0x000000ff
        /*0458*/ 	.word	0x000001a8
        /*045c*/ 	.short	0x0100
        /*045e*/ 	.byte	0x05
	.zero		1


	//   ....[55]....
        /*0460*/ 	.word	0x00000e80
        /*0464*/ 	.word	0x000000ff
        /*0468*/ 	.word	0x000001b8
        /*046c*/ 	.short	0x0100
        /*046e*/ 	.byte	0x05
	.zero		1


	//   ....[56]....
        /*0470*/ 	.word	0x00001760
        /*0474*/ 	.word	0x00000003
        /*0478*/ 	.word	0x000001b0
        /*047c*/ 	.short	0x010a
        /*047e*/ 	.byte	0xff
	.zero		1


	//   ....[57]....
        /*0480*/ 	.word	0x00001790
        /*0484*/ 	.word	0x00000003
        /*0488*/ 	.word	0x000001a0
        /*048c*/ 	.short	0x0101
        /*048e*/ 	.byte	0xff
	.zero		1


	//   ....[58]....
        /*0490*/ 	.word	0x00001860
        /*0494*/ 	.word	0x000000ff
        /*0498*/ 	.word	0x00000088
        /*049c*/ 	.short	0x010a
        /*049e*/ 	.byte	0x08
	.zero		1


	//   ....[59]....
        /*04a0*/ 	.word	0x00001900
        /*04a4*/ 	.word	0x000000ff
        /*04a8*/ 	.word	0x00000088
        /*04ac*/ 	.short	0x010a
        /*04ae*/ 	.byte	0x21
	.zero		1


	//   ....[60]....
        /*04b0*/ 	.word	0x00001a50
        /*04b4*/ 	.word	0x000000ff
        /*04b8*/ 	.word	0x00000088
        /*04bc*/ 	.short	0x010a
        /*04be*/ 	.byte	0x08
	.zero		1


	//   ....[61]....
        /*04c0*/ 	.word	0x00001b60
        /*04c4*/ 	.word	0x000000ff
        /*04c8*/ 	.word	0x00000138
        /*04cc*/ 	.short	0x0101
        /*04ce*/ 	.byte	0x04
	.zero		1


	//   ....[62]....
        /*04d0*/ 	.word	0x00001b80
        /*04d4*/ 	.word	0x000000ff
        /*04d8*/ 	.word	0x00000088
        /*04dc*/ 	.short	0x010a
        /*04de*/ 	.byte	0x08
	.zero		1


	//   ....[63]....
        /*04e0*/ 	.word	0x00001c00
        /*04e4*/ 	.word	0x000000ff
        /*04e8*/ 	.word	0x00000088
        /*04ec*/ 	.short	0x010a
        /*04ee*/ 	.byte	0x11
	.zero		1


	//   ....[64]....
        /*04f0*/ 	.word	0x00001d50
        /*04f4*/ 	.word	0x000000ff
        /*04f8*/ 	.word	0x00000088
        /*04fc*/ 	.short	0x010a
        /*04fe*/ 	.byte	0x08
	.zero		1


	//   ....[65]....
        /*0500*/ 	.word	0x00001e90
        /*0504*/ 	.word	0x00000002
        /*0508*/ 	.word	0x00000140
        /*050c*/ 	.short	0x010a
        /*050e*/ 	.byte	0xff
	.zero		1


	//   ....[66]....
        /*0510*/ 	.word	0x00001f50
        /*0514*/ 	.word	0x00000002
        /*0518*/ 	.word	0x00000000
        /*051c*/ 	.short	0x0101
        /*051e*/ 	.byte	0xff
	.zero		1


	//   ....[67]....
        /*0520*/ 	.word	0x000024b0
        /*0524*/ 	.word	0x000000ff
        /*0528*/ 	.word	0x00000000
        /*052c*/ 	.short	0x010a
        /*052e*/ 	.byte	0x05
	.zero		1


	//   ....[68]....
        /*0530*/ 	.word	0x00002540
        /*0534*/ 	.word	0x000000ff
        /*0538*/ 	.word	0x00000000
        /*053c*/ 	.short	0x010a
        /*053e*/ 	.byte	0x05
	.zero		1


	//   ....[69]....
        /*0540*/ 	.word	0x000025d0
        /*0544*/ 	.word	0x000000ff
        /*0548*/ 	.word	0x00000000
        /*054c*/ 	.short	0x010a
        /*054e*/ 	.byte	0x05
	.zero		1


	//   ....[70]....
        /*0550*/ 	.word	0x00002660
        /*0554*/ 	.word	0x000000ff
        /*0558*/ 	.word	0x00000000
        /*055c*/ 	.short	0x010a
        /*055e*/ 	.byte	0x05
	.zero		1


	//   ....[71]....
        /*0560*/ 	.word	0x000026f0
        /*0564*/ 	.word	0x000000ff
        /*0568*/ 	.word	0x00000000
        /*056c*/ 	.short	0x010a
        /*056e*/ 	.byte	0x05
	.zero		1


	//   ....[72]....
        /*0570*/ 	.word	0x00002780
        /*0574*/ 	.word	0x000000ff
        /*0578*/ 	.word	0x00000000
        /*057c*/ 	.short	0x010a
        /*057e*/ 	.byte	0x05
	.zero		1


	//   ....[73]....
        /*0580*/ 	.word	0x00002810
        /*0584*/ 	.word	0x000000ff
        /*0588*/ 	.word	0x00000000
        /*058c*/ 	.short	0x010a
        /*058e*/ 	.byte	0x05
	.zero		1


	//   ....[74]....
        /*0590*/ 	.word	0x000028a0
        /*0594*/ 	.word	0x000000ff
        /*0598*/ 	.word	0x00000000
        /*059c*/ 	.short	0x010a
        /*059e*/ 	.byte	0x05
	.zero		1


	//   ....[75]....
        /*05a0*/ 	.word	0x00002930
        /*05a4*/ 	.word	0x000000ff
        /*05a8*/ 	.word	0x00000000
        /*05ac*/ 	.short	0x010a
        /*05ae*/ 	.byte	0x05
	.zero		1


	//   ....[76]....
        /*05b0*/ 	.word	0x000029c0
        /*05b4*/ 	.word	0x000000ff
        /*05b8*/ 	.word	0x00000000
        /*05bc*/ 	.short	0x010a
        /*05be*/ 	.byte	0x05
	.zero		1


	//   ....[77]....
        /*05c0*/ 	.word	0x00002a50
        /*05c4*/ 	.word	0x000000ff
        /*05c8*/ 	.word	0x00000000
        /*05cc*/ 	.short	0x010a
        /*05ce*/ 	.byte	0x05
	.zero		1


	//   ....[78]....
        /*05d0*/ 	.word	0x00002ae0
        /*05d4*/ 	.word	0x000000ff
        /*05d8*/ 	.word	0x00000000
        /*05dc*/ 	.short	0x010a
        /*05de*/ 	.byte	0x05
	.zero		1


	//   ....[79]....
        /*05e0*/ 	.word	0x00002b70
        /*05e4*/ 	.word	0x000000ff
        /*05e8*/ 	.word	0x00000000
        /*05ec*/ 	.short	0x010a
        /*05ee*/ 	.byte	0x05
	.zero		1


	//   ....[80]....
        /*05f0*/ 	.word	0x00002c00
        /*05f4*/ 	.word	0x000000ff
        /*05f8*/ 	.word	0x00000000
        /*05fc*/ 	.short	0x010a
        /*05fe*/ 	.byte	0x05
	.zero		1


	//   ....[81]....
        /*0600*/ 	.word	0x00002c90
        /*0604*/ 	.word	0x000000ff
        /*0608*/ 	.word	0x00000000
        /*060c*/ 	.short	0x010a
        /*060e*/ 	.byte	0x05
	.zero		1


	//   ....[82]....
        /*0610*/ 	.word	0x00002d20
        /*0614*/ 	.word	0x000000ff
        /*0618*/ 	.word	0x00000000
        /*061c*/ 	.short	0x010a
        /*061e*/ 	.byte	0x05
	.zero		1


	//   ....[83]....
        /*0620*/ 	.word	0x00002dc0
        /*0624*/ 	.word	0x00000000
        /*0628*/ 	.word	0x00000000
        /*062c*/ 	.short	0x010a
        /*062e*/ 	.byte	0xff
	.zero		1


	//   ....[84]....
        /*0630*/ 	.word	0x00002ee0
        /*0634*/ 	.word	0x00000000
        /*0638*/ 	.word	0x000001a0
        /*063c*/ 	.short	0x010a
        /*063e*/ 	.byte	0xff
	.zero		1


	//   ....[85]....
        /*0640*/ 	.word	0x00002f40
        /*0644*/ 	.word	0x00000004
        /*0648*/ 	.word	0x00000000
        /*064c*/ 	.short	0x0101
        /*064e*/ 	.byte	0xff
	.zero		1


	//   ....[86]....
        /*0650*/ 	.word	0x00002f60
        /*0654*/ 	.word	0x000000ff
        /*0658*/ 	.word	0x00000150
        /*065c*/ 	.short	0x010a
        /*065e*/ 	.byte	0x05
	.zero		1


	//   ....[87]....
        /*0660*/ 	.word	0x00003080
        /*0664*/ 	.word	0x00000000
        /*0668*/ 	.word	0x00000140
        /*066c*/ 	.short	0x010a
        /*066e*/ 	.byte	0xff
	.zero		1


	//   ....[88]....
        /*0670*/ 	.word	0x00003190
        /*0674*/ 	.word	0x00000000
        /*0678*/ 	.word	0x00000000
        /*067c*/ 	.short	0x0101
        /*067e*/ 	.byte	0xff
	.zero		1


	//   ....[89]....
        /*0680*/ 	.word	0x00003220
        /*0684*/ 	.word	0x000000ff
        /*0688*/ 	.word	0x00000150
        /*068c*/ 	.short	0x0106
        /*068e*/ 	.byte	0x05
	.zero		1


	//   ....[90]....
        /*0690*/ 	.word	0x00003240
        /*0694*/ 	.word	0x000000ff
        /*0698*/ 	.word	0x00000150
        /*069c*/ 	.short	0x010a
        /*069e*/ 	.byte	0x05
	.zero		1


	//   ....[91]....
        /*06a0*/ 	.word	0x000032d0
        /*06a4*/ 	.word	0x000000ff
        /*06a8*/ 	.word	0x00000150
        /*06ac*/ 	.short	0x0106
        /*06ae*/ 	.byte	0x04
	.zero		1


	//   ....[92]....
        /*06b0*/ 	.word	0x00003310
        /*06b4*/ 	.word	0x00000000
        /*06b8*/ 	.word	0x00000150
        /*06bc*/ 	.short	0x010a
        /*06be*/ 	.byte	0xff
	.zero		1


	//   ....[93]....
        /*06c0*/ 	.word	0x00003810
        /*06c4*/ 	.word	0x00000000
        /*06c8*/ 	.word	0x00000140
        /*06cc*/ 	.short	0x010a
        /*06ce*/ 	.byte	0xff
	.zero		1


	//   ....[94]....
        /*06d0*/ 	.word	0x00003910
        /*06d4*/ 	.word	0x00000003
        /*06d8*/ 	.word	0x00000000
        /*06dc*/ 	.short	0x0101
        /*06de*/ 	.byte	0xff
	.zero		1


	//   ....[95]....
        /*06e0*/ 	.word	0x00003920
        /*06e4*/ 	.word	0x000000ff
        /*06e8*/ 	.word	0x00000000
        /*06ec*/ 	.short	0x010a
        /*06ee*/ 	.byte	0x04
	.zero		1


	//   ....[96]....
        /*06f0*/ 	.word	0x000039a0
        /*06f4*/ 	.word	0x000000ff
        /*06f8*/ 	.word	0x00000180
        /*06fc*/ 	.short	0x010a
        /*06fe*/ 	.byte	0x08
	.zero		1


	//   ....[97]....
        /*0700*/ 	.word	0x00003a80
        /*0704*/ 	.word	0x000000ff
        /*0708*/ 	.word	0x00000000
        /*070c*/ 	.short	0x010a
        /*070e*/ 	.byte	0x07
	.zero		1


	//   ....[98]....
        /*0710*/ 	.word	0x00003bc0
        /*0714*/ 	.word	0x000000ff
        /*0718*/ 	.word	0x00000000
        /*071c*/ 	.short	0x010a
        /*071e*/ 	.byte	0x04
	.zero		1


	//   ....[99]....
        /*0720*/ 	.word	0x00003db0
        /*0724*/ 	.word	0x000000ff
        /*0728*/ 	.word	0x00000000
        /*072c*/ 	.short	0x010a
        /*072e*/ 	.byte	0x05
	.zero		1


	//   ....[100]....
        /*0730*/ 	.word	0x00003e40
        /*0734*/ 	.word	0x000000ff
        /*0738*/ 	.word	0x00000000
        /*073c*/ 	.short	0x010a
        /*073e*/ 	.byte	0x05
	.zero		1


	//   ....[101]....
        /*0740*/ 	.word	0x00003ed0
        /*0744*/ 	.word	0x000000ff
        /*0748*/ 	.word	0x00000000
        /*074c*/ 	.short	0x010a
        /*074e*/ 	.byte	0x05
	.zero		1


	//   ....[102]....
        /*0750*/ 	.word	0x00003f60
        /*0754*/ 	.word	0x000000ff
        /*0758*/ 	.word	0x00000000
        /*075c*/ 	.short	0x010a
        /*075e*/ 	.byte	0x07
	.zero		1


	//   ....[103]....
        /*0760*/ 	.word	0x000043c0
        /*0764*/ 	.word	0x00000000
        /*0768*/ 	.word	0x00000140
        /*076c*/ 	.short	0x010a
        /*076e*/ 	.byte	0xff
	.zero		1


	//   ....[104]....
        /*0770*/ 	.word	0x00004480
        /*0774*/ 	.word	0x00000000
        /*0778*/ 	.word	0x00000000
        /*077c*/ 	.short	0x0101
        /*077e*/ 	.byte	0xff
	.zero		1


	//   ....[105]....
        /*0780*/ 	.word	0x000047a0
        /*0784*/ 	.word	0x000000ff
        /*0788*/ 	.word	0x00000138
        /*078c*/ 	.short	0x010a
        /*078e*/ 	.byte	0x07
	.zero		1


	//   ....[106]....
        /*0790*/ 	.word	0x00004990
        /*0794*/ 	.word	0x000000ff
        /*0798*/ 	.word	0x00000120
        /*079c*/ 	.short	0x010a
        /*079e*/ 	.byte	0x07
	.zero		1


	//   ....[107]....
        /*07a0*/ 	.word	0x00004b60
        /*07a4*/ 	.word	0x000000ff
        /*07a8*/ 	.word	0x00000110
        /*07ac*/ 	.short	0x010b
        /*07ae*/ 	.byte	0x07
	.zero		1


	//   ....[108]....
        /*07b0*/ 	.word	0x00004bd0
        /*07b4*/ 	.word	0x000000ff
        /*07b8*/ 	.word	0x00000000
        /*07bc*/ 	.short	0x0101
        /*07be*/ 	.byte	0x08
	.zero		1


	//   ....[109]....
        /*07c0*/ 	.word	0x00004c00
        /*07c4*/ 	.word	0x000000ff
        /*07c8*/ 	.word	0x00000128
        /*07cc*/ 	.short	0x010a
        /*07ce*/ 	.byte	0x07
	.zero		1


	//   ....[110]....
        /*07d0*/ 	.word	0x00004e10
        /*07d4*/ 	.word	0x000000ff
        /*07d8*/ 	.word	0x00000118
        /*07dc*/ 	.short	0x010b
        /*07de*/ 	.byte	0x07
	.zero		1


	//   ....[111]....
        /*07e0*/ 	.word	0x00004e30
        /*07e4*/ 	.word	0x000000ff
        /*07e8*/ 	.word	0x00000000
        /*07ec*/ 	.short	0x0101
        /*07ee*/ 	.byte	0x0d
	.zero		1


	//   ....[112]....
        /*07f0*/ 	.word	0x00004e60
        /*07f4*/ 	.word	0x000000ff
        /*07f8*/ 	.word	0x00000120
        /*07fc*/ 	.short	0x010a
        /*07fe*/ 	.byte	0x07
	.zero		1


	//   ....[113]....
        /*0800*/ 	.word	0x00004ea0
        /*0804*/ 	.word	0x00000000
        /*0808*/ 	.word	0x00000128
        /*080c*/ 	.short	0x010a
        /*080e*/ 	.byte	0xff
	.zero		1


	//   ....[114]....
        /*0810*/ 	.word	0x000051e0
        /*0814*/ 	.word	0x00000000
        /*0818*/ 	.word	0x00000140
        /*081c*/ 	.short	0x010a
        /*081e*/ 	.byte	0xff
	.zero		1


	//   ....[115]....
        /*0820*/ 	.word	0x000052f0
        /*0824*/ 	.word	0x00000000
        /*0828*/ 	.word	0x00000000
        /*082c*/ 	.short	0x0101
        /*082e*/ 	.byte	0xff
	.zero		1


	//   ....[116]....
        /*0830*/ 	.word	0x00005d40
        /*0834*/ 	.word	0x00000000
        /*0838*/ 	.word	0x00000110
        /*083c*/ 	.short	0x010a
        /*083e*/ 	.byte	0xff
	.zero		1


	//   ....[117]....
        /*0840*/ 	.word	0x00005db0
        /*0844*/ 	.word	0x00000071
        /*0848*/ 	.word	0x00000160
        /*084c*/ 	.short	0x010a
        /*084e*/ 	.byte	0xff
	.zero		1


	//   ....[118]....
        /*0850*/ 	.word	0x00005e90
        /*0854*/ 	.word	0x00000000
        /*0858*/ 	.word	0x00000110
        /*085c*/ 	.short	0x010a
        /*085e*/ 	.byte	0xff
	.zero		1


	//   ....[119]....
        /*0860*/ 	.word	0x00005fd0
        /*0864*/ 	.word	0x00000000
        /*0868*/ 	.word	0x00000000
        /*086c*/ 	.short	0x0101
        /*086e*/ 	.byte	0xff
	.zero		1


	//   ....[120]....
        /*0870*/ 	.word	0x00006030
        /*0874*/ 	.word	0x00000071
        /*0878*/ 	.word	0x00000160
        /*087c*/ 	.short	0x010a
        /*087e*/ 	.byte	0xff
	.zero		1


	//   ....[121]....
        /*0880*/ 	.word	0x00006b80
        /*0884*/ 	.word	0x00000020
        /*0888*/ 	.word	0x00000110
        /*088c*/ 	.short	0x010a
        /*088e*/ 	.byte	0xff
	.zero		1


	//   ....[122]....
        /*0890*/ 	.word	0x00006c40
        /*0894*/ 	.word	0x00000020
        /*0898*/ 	.word	0x00000110
        /*089c*/ 	.short	0x010a
        /*089e*/ 	.byte	0xff
	.zero		1


	//   ....[123]....
        /*08a0*/ 	.word	0x00006d60
        /*08a4*/ 	.word	0x00000003
        /*08a8*/ 	.word	0x00000000
        /*08ac*/ 	.short	0x0101
        /*08ae*/ 	.byte	0xff
	.zero		1


	//   ....[124]....
        /*08b0*/ 	.word	0x000071a0
        /*08b4*/ 	.word	0x000000ff
        /*08b8*/ 	.word	0x00000000
        /*08bc*/ 	.short	0x0101
        /*08be*/ 	.byte	0x05
	.zero		1


	//   ....[125]....
        /*08c0*/ 	.word	0x000079e0
        /*08c4*/ 	.word	0x00000003
        /*08c8*/ 	.word	0x000001b0
        /*08cc*/ 	.short	0x010a
        /*08ce*/ 	.byte	0xff
	.zero		1


	//   ....[126]....
        /*08d0*/ 	.word	0x00007a40
        /*08d4*/ 	.word	0x00000002
        /*08d8*/ 	.word	0x00000088
        /*08dc*/ 	.short	0x010a
        /*08de*/ 	.byte	0xff
	.zero		1


	//   ....[127]....
        /*08e0*/ 	.word	0x00007aa0
        /*08e4*/ 	.word	0x00000002
        /*08e8*/ 	.word	0x00000088
        /*08ec*/ 	.short	0x010a
        /*08ee*/ 	.byte	0xff
	.zero		1


	//   ....[128]....
        /*08f0*/ 	.word	0x00007af0
        /*08f4*/ 	.word	0x00000002
        /*08f8*/ 	.word	0x00000140
        /*08fc*/ 	.short	0x010a
        /*08fe*/ 	.byte	0xff
	.zero		1


	//   ....[129]....
        /*0900*/ 	.word	0x00007b50
        /*0904*/ 	.word	0x00000000
        /*0908*/ 	.word	0x00000000
        /*090c*/ 	.short	0x010a
        /*090e*/ 	.byte	0xff
	.zero		1


	//   ....[130]....
        /*0910*/ 	.word	0x00007bb0
        /*0914*/ 	.word	0x00000000
        /*0918*/ 	.word	0x00000000
        /*091c*/ 	.short	0x010a
        /*091e*/ 	.byte	0xff
	.zero		1


	//   ....[131]....
        /*0920*/ 	.word	0x00007c10
        /*0924*/ 	.word	0x00000000
        /*0928*/ 	.word	0x00000000
        /*092c*/ 	.short	0x010a
        /*092e*/ 	.byte	0xff
	.zero		1


	//   ....[132]....
        /*0930*/ 	.word	0x00007c70
        /*0934*/ 	.word	0x00000000
        /*0938*/ 	.word	0x00000000
        /*093c*/ 	.short	0x010a
        /*093e*/ 	.byte	0xff
	.zero		1


	//   ....[133]....
        /*0940*/ 	.word	0x00007cd0
        /*0944*/ 	.word	0x00000000
        /*0948*/ 	.word	0x00000000
        /*094c*/ 	.short	0x010a
        /*094e*/ 	.byte	0xff
	.zero		1


	//   ....[134]....
        /*0950*/ 	.word	0x00007d30
        /*0954*/ 	.word	0x00000000
        /*0958*/ 	.word	0x00000000
        /*095c*/ 	.short	0x010a
        /*095e*/ 	.byte	0xff
	.zero		1


	//   ....[135]....
        /*0960*/ 	.word	0x00007d90
        /*0964*/ 	.word	0x00000000
        /*0968*/ 	.word	0x00000000
        /*096c*/ 	.short	0x010a
        /*096e*/ 	.byte	0xff
	.zero		1


	//   ....[136]....
        /*0970*/ 	.word	0x00007df0
        /*0974*/ 	.word	0x00000000
        /*0978*/ 	.word	0x00000000
        /*097c*/ 	.short	0x010a
        /*097e*/ 	.byte	0xff
	.zero		1


	//   ....[137]....
        /*0980*/ 	.word	0x00007e50
        /*0984*/ 	.word	0x00000000
        /*0988*/ 	.word	0x00000000
        /*098c*/ 	.short	0x010a
        /*098e*/ 	.byte	0xff
	.zero		1


	//   ....[138]....
        /*0990*/ 	.word	0x00007eb0
        /*0994*/ 	.word	0x00000000
        /*0998*/ 	.word	0x00000000
        /*099c*/ 	.short	0x010a
        /*099e*/ 	.byte	0xff
	.zero		1


	//   ....[139]....
        /*09a0*/ 	.word	0x00007f10
        /*09a4*/ 	.word	0x00000000
        /*09a8*/ 	.word	0x00000000
        /*09ac*/ 	.short	0x010a
        /*09ae*/ 	.byte	0xff
	.zero		1


	//   ....[140]....
        /*09b0*/ 	.word	0x00007f70
        /*09b4*/ 	.word	0x00000000
        /*09b8*/ 	.word	0x00000000
        /*09bc*/ 	.short	0x010a
        /*09be*/ 	.byte	0xff
	.zero		1


	//   ....[141]....
        /*09c0*/ 	.word	0x00007fd0
        /*09c4*/ 	.word	0x00000000
        /*09c8*/ 	.word	0x00000000
        /*09cc*/ 	.short	0x010a
        /*09ce*/ 	.byte	0xff
	.zero		1


	//   ....[142]....
        /*09d0*/ 	.word	0x00008030
        /*09d4*/ 	.word	0x00000000
        /*09d8*/ 	.word	0x00000000
        /*09dc*/ 	.short	0x010a
        /*09de*/ 	.byte	0xff
	.zero		1


	//   ....[143]....
        /*09e0*/ 	.word	0x00008090
        /*09e4*/ 	.word	0x00000000
        /*09e8*/ 	.word	0x00000000
        /*09ec*/ 	.short	0x010a
        /*09ee*/ 	.byte	0xff
	.zero		1


	//   ....[144]....
        /*09f0*/ 	.word	0x000080f0
        /*09f4*/ 	.word	0x00000000
        /*09f8*/ 	.word	0x00000000
        /*09fc*/ 	.short	0x010a
        /*09fe*/ 	.byte	0xff
	.zero		1


	//   ....[145]....
        /*0a00*/ 	.word	0x00008140
        /*0a04*/ 	.word	0x00000000
        /*0a08*/ 	.word	0x000001a0
        /*0a0c*/ 	.short	0x010a
        /*0a0e*/ 	.byte	0xff
	.zero		1


	//   ....[146]....
        /*0a10*/ 	.word	0x000081a0
        /*0a14*/ 	.word	0x00000000
        /*0a18*/ 	.word	0x00000150
        /*0a1c*/ 	.short	0x010a
        /*0a1e*/ 	.byte	0xff
	.zero		1


	//   ....[147]....
        /*0a20*/ 	.word	0x000081f0
        /*0a24*/ 	.word	0x00000000
        /*0a28*/ 	.word	0x00000140
        /*0a2c*/ 	.short	0x010a
        /*0a2e*/ 	.byte	0xff
	.zero		1


	//   ....[148]....
        /*0a30*/ 	.word	0x00008250
        /*0a34*/ 	.word	0x00000000
        /*0a38*/ 	.word	0x00000150
        /*0a3c*/ 	.short	0x010a
        /*0a3e*/ 	.byte	0xff
	.zero		1


	//   ....[149]....
        /*0a40*/ 	.word	0x000082a0
        /*0a44*/ 	.word	0x00000000
        /*0a48*/ 	.word	0x00000140
        /*0a4c*/ 	.short	0x010a
        /*0a4e*/ 	.byte	0xff
	.zero		1


	//   ....[150]....
        /*0a50*/ 	.word	0x00008300
        /*0a54*/ 	.word	0x00000003
        /*0a58*/ 	.word	0x00000180
        /*0a5c*/ 	.short	0x010a
        /*0a5e*/ 	.byte	0xff
	.zero		1


	//   ....[151]....
        /*0a60*/ 	.word	0x00008360
        /*0a64*/ 	.word	0x00000000
        /*0a68*/ 	.word	0x00000000
        /*0a6c*/ 	.short	0x010a
        /*0a6e*/ 	.byte	0xff
	.zero		1


	//   ....[152]....
        /*0a70*/ 	.word	0x000083c0
        /*0a74*/ 	.word	0x00000000
        /*0a78*/ 	.word	0x00000000
        /*0a7c*/ 	.short	0x010a
        /*0a7e*/ 	.byte	0xff
	.zero		1


	//   ....[153]....
        /*0a80*/ 	.word	0x00008420
        /*0a84*/ 	.word	0x00000000
        /*0a88*/ 	.word	0x00000000
        /*0a8c*/ 	.short	0x010a
        /*0a8e*/ 	.byte	0xff
	.zero		1


	//   ....[154]....
        /*0a90*/ 	.word	0x00008480
        /*0a94*/ 	.word	0x00000000
        /*0a98*/ 	.word	0x00000000
        /*0a9c*/ 	.short	0x010a
        /*0a9e*/ 	.byte	0xff
	.zero		1


	//   ....[155]....
        /*0aa0*/ 	.word	0x000084e0
        /*0aa4*/ 	.word	0x00000000
        /*0aa8*/ 	.word	0x00000000
        /*0aac*/ 	.short	0x010a
        /*0aae*/ 	.byte	0xff
	.zero		1


	//   ....[156]....
        /*0ab0*/ 	.word	0x00008530
        /*0ab4*/ 	.word	0x00000000
        /*0ab8*/ 	.word	0x00000140
        /*0abc*/ 	.short	0x010a
        /*0abe*/ 	.byte	0xff
	.zero		1


	//   ....[157]....
        /*0ac0*/ 	.word	0x00008590
        /*0ac4*/ 	.word	0x00000000
        /*0ac8*/ 	.word	0x00000138
        /*0acc*/ 	.short	0x010a
        /*0ace*/ 	.byte	0xff
	.zero		1


	//   ....[158]....
        /*0ad0*/ 	.word	0x000085f0
        /*0ad4*/ 	.word	0x00000003
        /*0ad8*/ 	.word	0x00000120
        /*0adc*/ 	.short	0x010a
        /*0ade*/ 	.byte	0xff
	.zero		1


	//   ....[159]....
        /*0ae0*/ 	.word	0x00008650
        /*0ae4*/ 	.word	0x00000003
        /*0ae8*/ 	.word	0x00000128
        /*0aec*/ 	.short	0x010a
        /*0aee*/ 	.byte	0xff
	.zero		1


	//   ....[160]....
        /*0af0*/ 	.word	0x000086b0
        /*0af4*/ 	.word	0x00000000
        /*0af8*/ 	.word	0x00000120
        /*0afc*/ 	.short	0x010a
        /*0afe*/ 	.byte	0xff
	.zero		1


	//   ....[161]....
        /*0b00*/ 	.word	0x00008700
        /*0b04*/ 	.word	0x00000000
        /*0b08*/ 	.word	0x00000140
        /*0b0c*/ 	.short	0x010a
        /*0b0e*/ 	.byte	0xff
	.zero		1


	//   ....[162]....
        /*0b10*/ 	.word	0x00008750
        /*0b14*/ 	.word	0x00000000
        /*0b18*/ 	.word	0x00000110
        /*0b1c*/ 	.short	0x010a
        /*0b1e*/ 	.byte	0xff
	.zero		1


	//   ....[163]....
        /*0b20*/ 	.word	0x000087a0
        /*0b24*/ 	.word	0x00000071
        /*0b28*/ 	.word	0x00000160
        /*0b2c*/ 	.short	0x010a
        /*0b2e*/ 	.byte	0xff
	.zero		1


	//   ....[164]....
        /*0b30*/ 	.word	0x000087f0
        /*0b34*/ 	.word	0x00000020
        /*0b38*/ 	.word	0x00000110
        /*0b3c*/ 	.short	0x010a
        /*0b3e*/ 	.byte	0xff
	.zero		1


	//----- nvinfo : EIATTR_NUM_MBARRIERS
	.align		4
.L_47:
        /*0b40*/ 	.byte	0x03, 0x38
        /*0b42*/ 	.short	0x0038


	//----- nvinfo : EIATTR_EXIT_INSTR_OFFSETS
	.align		4
        /*0b44*/ 	.byte	0x04, 0x1c
        /*0b46*/ 	.short	(.L_49 - .L_48)


	//   ....[0]....
.L_48:
        /*0b48*/ 	.word	0x00002df0


	//   ....[1]....
        /*0b4c*/ 	.word	0x000032e0


	//   ....[2]....
        /*0b50*/ 	.word	0x00003340


	//   ....[3]....
        /*0b54*/ 	.word	0x000041c0


	//   ....[4]....
        /*0b58*/ 	.word	0x00004ed0


	//   ....[5]....
        /*0b5c*/ 	.word	0x00004f10


	//   ....[6]....
        /*0b60*/ 	.word	0x000079d0


	//----- nvinfo : EIATTR_MAX_THREADS
	.align		4
.L_49:
        /*0b64*/ 	.byte	0x04, 0x05
        /*0b66*/ 	.short	(.L_51 - .L_50)
.L_50:
        /*0b68*/ 	.word	0x00000100
        /*0b6c*/ 	.word	0x00000001
        /*0b70*/ 	.word	0x00000001


	//----- nvinfo : EIATTR_CRS_STACK_SIZE
	.align		4
.L_51:
        /*0b74*/ 	.byte	0x04, 0x1e
        /*0b76*/ 	.short	(.L_53 - .L_52)
.L_52:
        /*0b78*/ 	.word	0x00000000


	//----- nvinfo : EIATTR_CBANK_PARAM_SIZE
	.align		4
.L_53:
        /*0b7c*/ 	.byte	0x03, 0x19
        /*0b7e*/ 	.short	0x0800


	//----- nvinfo : EIATTR_PARAM_CBANK
	.align		4
        /*0b80*/ 	.byte	0x04, 0x0a
        /*0b82*/ 	.short	(.L_55 - .L_54)
	.align		4
.L_54:
        /*0b84*/ 	.word	index@(.nv.constant0._ZN7cutlass13device_kernelINS_4gemm6kernel13GemmUniversalIN4cute5tupleIJiiiiEEENS1_10collective13CollectiveMmaINS1_35MainloopSm100TmaUmmaWarpSpecializedILi17ELi2ELi4ENS5_IJNS4_1CILi1EEESB_SB_EEEEENS5_IJNSA_ILi64EEENSA_ILi128EEESE_EEENS_12float_e4m3_tENS5_IJlSB_lEEESH_SI_NS4_8TiledMMAINS4_8MMA_AtomIJNS4_10MMA_TraitsINS4_19SM100_MMA_F8F6F4_SSEJSH_SH_fSE_SF_NS4_17integral_constantINS4_4UMMA5MajorELSP_0EEESQ_NSN_INSO_7ScaleInELSR_0EEESS_EEEEEENS4_6LayoutISC_NS5_IJNSA_ILi0EEESW_SW_EEEEENS5_IJNS4_10UnderscoreESZ_SZ_EEEEENS4_13SM90_TMA_LOADENS4_14ComposedLayoutINS4_7SwizzleILi2ELi4ELi3EEENS4_18smem_ptr_flag_bitsILi8EEENSV_INS5_IJNSA_ILi8EEESE_EEENS5_IJSE_SB_EEEEEEEvNS4_8identityES12_S1C_vS1D_EENS_8epilogue10collective18CollectiveEpilogueINS1F_23Sm100TmaWarpSpecializedILi2ELi2ELi32ELb0ELb0EEEJSG_NS5_IJNSV_ISE_SB_EES1K_EEESH_SI_SH_SI_NS1F_6fusion15FusionCallbacksIS1J_NS1M_17LinearCombinationISH_fSH_fLNS_15FloatRoundStyleE2EEESG_S1L_JEEENS4_5SM1004TMEM4LOAD26SM100_TMEM_LOAD_16dp32b32xES12_S1C_NS4_39AutoVectorizingCopyWithAssumedAlignmentILi128EEENS4_14SM90_TMA_STOREES1C_S1X_S1X_EEEvvEEEEvNT_6ParamsE)
        /*0b88*/ 	.short	0x0380
        /*0b8a*/ 	.short	0x0800


	//----- nvinfo : EIATTR_SW_WAR
	.align		4
.L_55:
        /*0b8c*/ 	.byte	0x04, 0x36
        /*0b8e*/ 	.short	(.L_57 - .L_56)
.L_56:
        /*0b90*/ 	.word	0x00000008
.L_57:


//--------------------- .nv.callgraph             --------------------------
	.section	.nv.callgraph,"",@"SHT_CUDA_CALLGRAPH"
	.align	4
	.sectionentsize	8
	.align		4
        /*0000*/ 	.word	0x00000000
	.align		4
        /*0004*/ 	.word	0xffffffff
	.align		4
        /*0008*/ 	.word	index@(_ZN7cutlass13device_kernelINS_4gemm6kernel13GemmUniversalIN4cute5tupleIJiiiiEEENS1_10collective13CollectiveMmaINS1_35MainloopSm100TmaUmmaWarpSpecializedILi17ELi2ELi4ENS5_IJNS4_1CILi1EEESB_SB_EEEEENS5_IJNSA_ILi64EEENSA_ILi128EEESE_EEENS_12float_e4m3_tENS5_IJlSB_lEEESH_SI_NS4_8TiledMMAINS4_8MMA_AtomIJNS4_10MMA_TraitsINS4_19SM100_MMA_F8F6F4_SSEJSH_SH_fSE_SF_NS4_17integral_constantINS4_4UMMA5MajorELSP_0EEESQ_NSN_INSO_7ScaleInELSR_0EEESS_EEEEEENS4_6LayoutISC_NS5_IJNSA_ILi0EEESW_SW_EEEEENS5_IJNS4_10UnderscoreESZ_SZ_EEEEENS4_13SM90_TMA_LOADENS4_14ComposedLayoutINS4_7SwizzleILi2ELi4ELi3EEENS4_18smem_ptr_flag_bitsILi8EEENSV_INS5_IJNSA_ILi8EEESE_EEENS5_IJSE_SB_EEEEEEEvNS4_8identityES12_S1C_vS1D_EENS_8epilogue10collective18CollectiveEpilogueINS1F_23Sm100TmaWarpSpecializedILi2ELi2ELi32ELb0ELb0EEEJSG_NS5_IJNSV_ISE_SB_EES1K_EEESH_SI_SH_SI_NS1F_6fusion15FusionCallbacksIS1J_NS1M_17LinearCombinationISH_fSH_fLNS_15FloatRoundStyleE2EEESG_S1L_JEEENS4_5SM1004TMEM4LOAD26SM100_TMEM_LOAD_16dp32b32xES12_S1C_NS4_39AutoVectorizingCopyWithAssumedAlignmentILi128EEENS4_14SM90_TMA_STOREES1C_S1X_S1X_EEEvvEEEEvNT_6ParamsE)
	.align		4
        /*000c*/ 	.word	index@(__assertfail)
	.align		4
        /*0010*/ 	.word	0x00000000
	.align		4
        /*0014*/ 	.word	0xfffffffe
	.align		4
        /*0018*/ 	.word	0x00000000
	.align		4
        /*001c*/ 	.word	0xfffffffd
	.align		4
        /*0020*/ 	.word	0x00000000
	.align		4
        /*0024*/ 	.word	0xfffffffc


//--------------------- .nv.constant4             --------------------------
	.section	.nv.constant4,"a",@progbits
	.align	8
	.align		8
.nv.constant4:
        /*0000*/ 	.dword	__assertfail
	.align		8
        /*0008*/ 	.dword	__unnamed_1
	.align		8
        /*0010*/ 	.dword	__unnamed_2
	.align		8
        /*0018*/ 	.dword	_ZN40_INTERNAL_583e5a3e_4_k_cu_e43bfc69_291824cuda3std3__45__cpo5beginE
	.align		8
        /*0020*/ 	.dword	_ZN40_INTERNAL_583e5a3e_4_k_cu_e43bfc69_291824cuda3std3__45__cpo3endE
	.align		8
        /*0028*/ 	.dword	_ZN40_INTERNAL_583e5a3e_4_k_cu_e43bfc69_291824cuda3std3__45__cpo6cbeginE
	.align		8
        /*0030*/ 	.dword	_ZN40_INTERNAL_583e5a3e_4_k_cu_e43bfc69_291824cuda3std3__45__cpo4cendE
	.align		8
        /*0038*/ 	.dword	_ZN40_INTERNAL_583e5a3e_4_k_cu_e43bfc69_291824cuda3std3__442_GLOBAL__N__583e5a3e_4_k_cu_e43bfc69_291826ignoreE
	.align		8
        /*0040*/ 	.dword	_ZN40_INTERNAL_583e5a3e_4_k_cu_e43bfc69_291824cuda3std3__419piecewise_constructE
	.align		8
        /*0048*/ 	.dword	_ZN40_INTERNAL_583e5a3e_4_k_cu_e43bfc69_291824cuda3std3__48in_placeE
	.align		8
        /*0050*/ 	.dword	_ZN40_INTERNAL_583e5a3e_4_k_cu_e43bfc69_291824cuda3std6ranges3__45__cpo4swapE
	.align		8
        /*0058*/ 	.dword	_ZN40_INTERNAL_583e5a3e_4_k_cu_e43bfc69_291824cuda3std6ranges3__45__cpo9iter_moveE
	.align		8
        /*0060*/ 	.dword	_ZN40_INTERNAL_583e5a3e_4_k_cu_e43bfc69_291824cute7productE
	.align		8
        /*0068*/ 	.dword	_ZN40_INTERNAL_583e5a3e_4_k_cu_e43bfc69_291824cute1_E
	.align		8
        /*0070*/ 	.dword	$str$25
	.align		8
        /*0078*/ 	.dword	$str$26
	.align		8
        /*0080*/ 	.dword	$str$27
	.align		8
        /*0088*/ 	.dword	$str$28


//--------------------- .text._ZN7cutlass13device_kernelINS_4gemm6kernel13GemmUniversalIN4cute5tupleIJiiiiEEENS1_10collective13CollectiveMmaINS1_35MainloopSm100TmaUmmaWarpSpecializedILi17ELi2ELi4ENS5_IJNS4_1CILi1EEESB_SB_EEEEENS5_IJNSA_ILi64EEENSA_ILi128EEESE_EEENS_12float_e4m3_tENS5_IJlSB_lEEESH_SI_NS4_8TiledMMAINS4_8MMA_AtomIJNS4_10MMA_TraitsINS4_19SM100_MMA_F8F6F4_SSEJSH_SH_fSE_SF_NS4_17integral_constantINS4_4UMMA5MajorELSP_0EEESQ_NSN_INSO_7ScaleInELSR_0EEESS_EEEEEENS4_6LayoutISC_NS5_IJNSA_ILi0EEESW_SW_EEEEENS5_IJNS4_10UnderscoreESZ_SZ_EEEEENS4_13SM90_TMA_LOADENS4_14ComposedLayoutINS4_7SwizzleILi2ELi4ELi3EEENS4_18smem_ptr_flag_bitsILi8EEENSV_INS5_IJNSA_ILi8EEESE_EEENS5_IJSE_SB_EEEEEEEvNS4_8identityES12_S1C_vS1D_EENS_8epilogue10collective18CollectiveEpilogueINS1F_23Sm100TmaWarpSpecializedILi2ELi2ELi32ELb0ELb0EEEJSG_NS5_IJNSV_ISE_SB_EES1K_EEESH_SI_SH_SI_NS1F_6fusion15FusionCallbacksIS1J_NS1M_17LinearCombinationISH_fSH_fLNS_15FloatRoundStyleE2EEESG_S1L_JEEENS4_5SM1004TMEM4LOAD26SM100_TMEM_LOAD_16dp32b32xES12_S1C_NS4_39AutoVectorizingCopyWithAssumedAlignmentILi128EEENS4_14SM90_TMA_STOREES1C_S1X_S1X_EEEvvEEEEvNT_6ParamsE --------------------------
	.section	.text._ZN7cutlass13device_kernelINS_4gemm6kernel13GemmUniversalIN4cute5tupleIJiiiiEEENS1_10collective13CollectiveMmaINS1_35MainloopSm100TmaUmmaWarpSpecializedILi17ELi2ELi4ENS5_IJNS4_1CILi1EEESB_SB_EEEEENS5_IJNSA_ILi64EEENSA_ILi128EEESE_EEENS_12float_e4m3_tENS5_IJlSB_lEEESH_SI_NS4_8TiledMMAINS4_8MMA_AtomIJNS4_10MMA_TraitsINS4_19SM100_MMA_F8F6F4_SSEJSH_SH_fSE_SF_NS4_17integral_constantINS4_4UMMA5MajorELSP_0EEESQ_NSN_INSO_7ScaleInELSR_0EEESS_EEEEEENS4_6LayoutISC_NS5_IJNSA_ILi0EEESW_SW_EEEEENS5_IJNS4_10UnderscoreESZ_SZ_EEEEENS4_13SM90_TMA_LOADENS4_14ComposedLayoutINS4_7SwizzleILi2ELi4ELi3EEENS4_18smem_ptr_flag_bitsILi8EEENSV_INS5_IJNSA_ILi8EEESE_EEENS5_IJSE_SB_EEEEEEEvNS4_8identityES12_S1C_vS1D_EENS_8epilogue10collective18CollectiveEpilogueINS1F_23Sm100TmaWarpSpecializedILi2ELi2ELi32ELb0ELb0EEEJSG_NS5_IJNSV_ISE_SB_EES1K_EEESH_SI_SH_SI_NS1F_6fusion15FusionCallbacksIS1J_NS1M_17LinearCombinationISH_fSH_fLNS_15FloatRoundStyleE2EEESG_S1L_JEEENS4_5SM1004TMEM4LOAD26SM100_TMEM_LOAD_16dp32b32xES12_S1C_NS4_39AutoVectorizingCopyWithAssumedAlignmentILi128EEENS4_14SM90_TMA_STOREES1C_S1X_S1X_EEEvvEEEEvNT_6ParamsE,"ax",@progbits
	.align	128
.text._ZN7cutlass13device_kernelINS_4gemm6kernel13GemmUniversalIN4cute5tupleIJiiiiEEENS1_10collective13CollectiveMmaINS1_35MainloopSm100TmaUmmaWarpSpecializedILi17ELi2ELi4ENS5_IJNS4_1CILi1EEESB_SB_EEEEENS5_IJNSA_ILi64EEENSA_ILi128EEESE_EEENS_12float_e4m3_tENS5_IJlSB_lEEESH_SI_NS4_8TiledMMAINS4_8MMA_AtomIJNS4_10MMA_TraitsINS4_19SM100_MMA_F8F6F4_SSEJSH_SH_fSE_SF_NS4_17integral_constantINS4_4UMMA5MajorELSP_0EEESQ_NSN_INSO_7ScaleInELSR_0EEESS_EEEEEENS4_6LayoutISC_NS5_IJNSA_ILi0EEESW_SW_EEEEENS5_IJNS4_10UnderscoreESZ_SZ_EEEEENS4_13SM90_TMA_LOADENS4_14ComposedLayoutINS4_7SwizzleILi2ELi4ELi3EEENS4_18smem_ptr_flag_bitsILi8EEENSV_INS5_IJNSA_ILi8EEESE_EEENS5_IJSE_SB_EEEEEEEvNS4_8identityES12_S1C_vS1D_EENS_8epilogue10collective18CollectiveEpilogueINS1F_23Sm100TmaWarpSpecializedILi2ELi2ELi32ELb0ELb0EEEJSG_NS5_IJNSV_ISE_SB_EES1K_EEESH_SI_SH_SI_NS1F_6fusion15FusionCallbacksIS1J_NS1M_17LinearCombinationISH_fSH_fLNS_15FloatRoundStyleE2EEESG_S1L_JEEENS4_5SM1004TMEM4LOAD26SM100_TMEM_LOAD_16dp32b32xES12_S1C_NS4_39AutoVectorizingCopyWithAssumedAlignmentILi128EEENS4_14SM90_TMA_STOREES1C_S1X_S1X_EEEvvEEEEvNT_6ParamsE:
        .type           _ZN7cutlass13device_kernelINS_4gemm6kernel13GemmUniversalIN4cute5tupleIJiiiiEEENS1_10collective13CollectiveMmaINS1_35MainloopSm100TmaUmmaWarpSpecializedILi17ELi2ELi4ENS5_IJNS4_1CILi1EEESB_SB_EEEEENS5_IJNSA_ILi64EEENSA_ILi128EEESE_EEENS_12float_e4m3_tENS5_IJlSB_lEEESH_SI_NS4_8TiledMMAINS4_8MMA_AtomIJNS4_10MMA_TraitsINS4_19SM100_MMA_F8F6F4_SSEJSH_SH_fSE_SF_NS4_17integral_constantINS4_4UMMA5MajorELSP_0EEESQ_NSN_INSO_7ScaleInELSR_0EEESS_EEEEEENS4_6LayoutISC_NS5_IJNSA_ILi0EEESW_SW_EEEEENS5_IJNS4_10UnderscoreESZ_SZ_EEEEENS4_13SM90_TMA_LOADENS4_14ComposedLayoutINS4_7SwizzleILi2ELi4ELi3EEENS4_18smem_ptr_flag_bitsILi8EEENSV_INS5_IJNSA_ILi8EEESE_EEENS5_IJSE_SB_EEEEEEEvNS4_8identityES12_S1C_vS1D_EENS_8epilogue10collective18CollectiveEpilogueINS1F_23Sm100TmaWarpSpecializedILi2ELi2ELi32ELb0ELb0EEEJSG_NS5_IJNSV_ISE_SB_EES1K_EEESH_SI_SH_SI_NS1F_6fusion15FusionCallbacksIS1J_NS1M_17LinearCombinationISH_fSH_fLNS_15FloatRoundStyleE2EEESG_S1L_JEEENS4_5SM1004TMEM4LOAD26SM100_TMEM_LOAD_16dp32b32xES12_S1C_NS4_39AutoVectorizingCopyWithAssumedAlignmentILi128EEENS4_14SM90_TMA_STOREES1C_S1X_S1X_EEEvvEEEEvNT_6ParamsE,@function
        .size           _ZN7cutlass13device_kernelINS_4gemm6kernel13GemmUniversalIN4cute5tupleIJiiiiEEENS1_10collective13CollectiveMmaINS1_35MainloopSm100TmaUmmaWarpSpecializedILi17ELi2ELi4ENS5_IJNS4_1CILi1EEESB_SB_EEEEENS5_IJNSA_ILi64EEENSA_ILi128EEESE_EEENS_12float_e4m3_tENS5_IJlSB_lEEESH_SI_NS4_8TiledMMAINS4_8MMA_AtomIJNS4_10MMA_TraitsINS4_19SM100_MMA_F8F6F4_SSEJSH_SH_fSE_SF_NS4_17integral_constantINS4_4UMMA5MajorELSP_0EEESQ_NSN_INSO_7ScaleInELSR_0EEESS_EEEEEENS4_6LayoutISC_NS5_IJNSA_ILi0EEESW_SW_EEEEENS5_IJNS4_10UnderscoreESZ_SZ_EEEEENS4_13SM90_TMA_LOADENS4_14ComposedLayoutINS4_7SwizzleILi2ELi4ELi3EEENS4_18smem_ptr_flag_bitsILi8EEENSV_INS5_IJNSA_ILi8EEESE_EEENS5_IJSE_SB_EEEEEEEvNS4_8identityES12_S1C_vS1D_EENS_8epilogue10collective18CollectiveEpilogueINS1F_23Sm100TmaWarpSpecializedILi2ELi2ELi32ELb0ELb0EEEJSG_NS5_IJNSV_ISE_SB_EES1K_EEESH_SI_SH_SI_NS1F_6fusion15FusionCallbacksIS1J_NS1M_17LinearCombinationISH_fSH_fLNS_15FloatRoundStyleE2EEESG_S1L_JEEENS4_5SM1004TMEM4LOAD26SM100_TMEM_LOAD_16dp32b32xES12_S1C_NS4_39AutoVectorizingCopyWithAssumedAlignmentILi128EEENS4_14SM90_TMA_STOREES1C_S1X_S1X_EEEvvEEEEvNT_6ParamsE,(.L_x_182 - _ZN7cutlass13device_kernelINS_4gemm6kernel13GemmUniversalIN4cute5tupleIJiiiiEEENS1_10collective13CollectiveMmaINS1_35MainloopSm100TmaUmmaWarpSpecializedILi17ELi2ELi4ENS5_IJNS4_1CILi1EEESB_SB_EEEEENS5_IJNSA_ILi64EEENSA_ILi128EEESE_EEENS_12float_e4m3_tENS5_IJlSB_lEEESH_SI_NS4_8TiledMMAINS4_8MMA_AtomIJNS4_10MMA_TraitsINS4_19SM100_MMA_F8F6F4_SSEJSH_SH_fSE_SF_NS4_17integral_constantINS4_4UMMA5MajorELSP_0EEESQ_NSN_INSO_7ScaleInELSR_0EEESS_EEEEEENS4_6LayoutISC_NS5_IJNSA_ILi0EEESW_SW_EEEEENS5_IJNS4_10UnderscoreESZ_SZ_EEEEENS4_13SM90_TMA_LOADENS4_14ComposedLayoutINS4_7SwizzleILi2ELi4ELi3EEENS4_18smem_ptr_flag_bitsILi8EEENSV_INS5_IJNSA_ILi8EEESE_EEENS5_IJSE_SB_EEEEEEEvNS4_8identityES12_S1C_vS1D_EENS_8epilogue10collective18CollectiveEpilogueINS1F_23Sm100TmaWarpSpecializedILi2ELi2ELi32ELb0ELb0EEEJSG_NS5_IJNSV_ISE_SB_EES1K_EEESH_SI_SH_SI_NS1F_6fusion15FusionCallbacksIS1J_NS1M_17LinearCombinationISH_fSH_fLNS_15FloatRoundStyleE2EEESG_S1L_JEEENS4_5SM1004TMEM4LOAD26SM100_TMEM_LOAD_16dp32b32xES12_S1C_NS4_39AutoVectorizingCopyWithAssumedAlignmentILi128EEENS4_14SM90_TMA_STOREES1C_S1X_S1X_EEEvvEEEEvNT_6ParamsE)
        .other          _ZN7cutlass13device_kernelINS_4gemm6kernel13GemmUniversalIN4cute5tupleIJiiiiEEENS1_10collective13CollectiveMmaINS1_35MainloopSm100TmaUmmaWarpSpecializedILi17ELi2ELi4ENS5_IJNS4_1CILi1EEESB_SB_EEEEENS5_IJNSA_ILi64EEENSA_ILi128EEESE_EEENS_12float_e4m3_tENS5_IJlSB_lEEESH_SI_NS4_8TiledMMAINS4_8MMA_AtomIJNS4_10MMA_TraitsINS4_19SM100_MMA_F8F6F4_SSEJSH_SH_fSE_SF_NS4_17integral_constantINS4_4UMMA5MajorELSP_0EEESQ_NSN_INSO_7ScaleInELSR_0EEESS_EEEEEENS4_6LayoutISC_NS5_IJNSA_ILi0EEESW_SW_EEEEENS5_IJNS4_10UnderscoreESZ_SZ_EEEEENS4_13SM90_TMA_LOADENS4_14ComposedLayoutINS4_7SwizzleILi2ELi4ELi3EEENS4_18smem_ptr_flag_bitsILi8EEENSV_INS5_IJNSA_ILi8EEESE_EEENS5_IJSE_SB_EEEEEEEvNS4_8identityES12_S1C_vS1D_EENS_8epilogue10collective18CollectiveEpilogueINS1F_23Sm100TmaWarpSpecializedILi2ELi2ELi32ELb0ELb0EEEJSG_NS5_IJNSV_ISE_SB_EES1K_EEESH_SI_SH_SI_NS1F_6fusion15FusionCallbacksIS1J_NS1M_17LinearCombinationISH_fSH_fLNS_15FloatRoundStyleE2EEESG_S1L_JEEENS4_5SM1004TMEM4LOAD26SM100_TMEM_LOAD_16dp32b32xES12_S1C_NS4_39AutoVectorizingCopyWithAssumedAlignmentILi128EEENS4_14SM90_TMA_STOREES1C_S1X_S1X_EEEvvEEEEvNT_6ParamsE,@"STO_CUDA_ENTRY STV_DEFAULT"
_ZN7cutlass13device_kernelINS_4gemm6kernel13GemmUniversalIN4cute5tupleIJiiiiEEENS1_10collective13CollectiveMmaINS1_35MainloopSm100TmaUmmaWarpSpecializedILi17ELi2ELi4ENS5_IJNS4_1CILi1EEESB_SB_EEEEENS5_IJNSA_ILi64EEENSA_ILi128EEESE_EEENS_12float_e4m3_tENS5_IJlSB_lEEESH_SI_NS4_8TiledMMAINS4_8MMA_AtomIJNS4_10MMA_TraitsINS4_19SM100_MMA_F8F6F4_SSEJSH_SH_fSE_SF_NS4_17integral_constantINS4_4UMMA5MajorELSP_0EEESQ_NSN_INSO_7ScaleInELSR_0EEESS_EEEEEENS4_6LayoutISC_NS5_IJNSA_ILi0EEESW_SW_EEEEENS5_IJNS4_10UnderscoreESZ_SZ_EEEEENS4_13SM90_TMA_LOADENS4_14ComposedLayoutINS4_7SwizzleILi2ELi4ELi3EEENS4_18smem_ptr_flag_bitsILi8EEENSV_INS5_IJNSA_ILi8EEESE_EEENS5_IJSE_SB_EEEEEEEvNS4_8identityES12_S1C_vS1D_EENS_8epilogue10collective18CollectiveEpilogueINS1F_23Sm100TmaWarpSpecializedILi2ELi2ELi32ELb0ELb0EEEJSG_NS5_IJNSV_ISE_SB_EES1K_EEESH_SI_SH_SI_NS1F_6fusion15FusionCallbacksIS1J_NS1M_17LinearCombinationISH_fSH_fLNS_15FloatRoundStyleE2EEESG_S1L_JEEENS4_5SM1004TMEM4LOAD26SM100_TMEM_LOAD_16dp32b32xES12_S1C_NS4_39AutoVectorizingCopyWithAssumedAlignmentILi128EEENS4_14SM90_TMA_STOREES1C_S1X_S1X_EEEvvEEEEvNT_6ParamsE:
[----:B------:R-:W1:Y:S01]  /*0000*/  LDC R1, c[0x0][0x37c] ;  /* 0x0000df00ff017b82 */ /* 0x000e620000000800 */
[----:B------:R-:W2:Y:S01]  /*0010*/  S2R R108, SR_TID.X ;  /* 0x00000000006c7919 */ /* 0x000ea20000002100 */
[----:B------:R-:W3:Y:S01]  /*0020*/  LDCU.64 UR4, c[0x0][0x890] ;  /* 0x00011200ff0477ac */ /* 0x000ee20008000a00 */
[----:B------:R-:W-:Y:S02]  /*0030*/  PRMT R95, RZ, 0x7610, R95 ;  /* 0x00007610ff5f7816 */ /* 0x000fe4000000005f */
[----:B------:R-:W-:Y:S01]  /*0040*/  ELECT P5, URZ, PT ;  /* 0x0000000000ff782f */ /* 0x000fe200038a0000 */
[----:B------:R-:W4:Y:S01]  /*0050*/  LDCU.64 UR46, c[0x0][0x358] ;  /* 0x00006b00ff2e77ac */ /* 0x000f220008000a00 */
[----:B---3--:R-:W-:-:S04]  /*0060*/  UISETP.NE.U32.AND UP0, UPT, UR4, URZ, UPT ;  /* 0x000000ff0400728c */ /* 0x008fc8000bf05070 */
[----:B------:R-:W-:Y:S01]  /*0070*/  UISETP.NE.AND.EX UP0, UPT, UR5, URZ, UPT, UP0 ;  /* 0x000000ff0500728c */ /* 0x000fe2000bf05300 */
[----:B--2---:R-:W-:-:S05]  /*0080*/  SHF.R.U32.HI R101, RZ, 0x5, R108 ;  /* 0x00000005ff657819 */ /* 0x004fca000001166c */
[----:B------:R-:W2:Y:S02]  /*0090*/  SHFL.IDX PT, R0, R101, RZ, 0x1f ;  /* 0x00001fff65007589 */ /* 0x000ea400000e0000 */
[----:B--2---:R-:W-:Y:S01]  /*00a0*/  R2UR UR8, R0 ;  /* 0x00000000000872ca */ /* 0x004fe200000e0000 */
[----:B-1--4-:R-:W-:-:S14]  /*00b0*/  BRA.U UP0, `(.L_x_0) ;  /* 0x00000001002c7547 */ /* 0x012fdc000b800000 */
[----:B------:R-:W1:Y:S02]  /*00c0*/  LDCU.64 UR6, c[0x0][0x888] ;  /* 0x00011100ff0677ac */ /* 0x000e640008000a00 */
[----:B-1----:R-:W-:-:S04]  /*00d0*/  UISETP.NE.U32.AND UP0, UPT, UR6, URZ, UPT ;  /* 0x000000ff0600728c */ /* 0x002fc8000bf05070 */
[----:B------:R-:W-:-:S09]  /*00e0*/  UISETP.NE.AND.EX UP0, UPT, UR7, URZ, UPT, UP0 ;  /* 0x000000ff0700728c */ /* 0x000fd2000bf05300 */
[----:B------:R-:W-:Y:S05]  /*00f0*/  BRA.U !UP0, `(.L_x_1) ;  /* 0x0000000108107547 */ /* 0x000fea000b800000 */
[----:B------:R-:W1:Y:S02]  /*0100*/  LDC.64 R2, c[0x0][0x888] ;  /* 0x00022200ff027b82 */ /* 0x000e640000000a00 */
[----:B-1----:R1:W5:Y:S01]  /*0110*/  LDG.E R49, desc[UR46][R2.64] ;  /* 0x0000002e02317981 */ /* 0x002362000c1e1900 */
[----:B------:R-:W-:Y:S01]  /*0120*/  HFMA2 R95, -RZ, RZ, 0, 5.9604644775390625e-08 ;  /* 0x00000001ff5f7431 */ /* 0x000fe200000001ff */
[----:B------:R-:W-:Y:S05]  /*0130*/  BRA `(.L_x_0) ;  /* 0x00000000000c7947 */ /* 0x000fea0003800000 */
.L_x_1:
[----:B------:R-:W1:Y:S01]  /*0140*/  LDCU UR6, c[0x0][0x880] ;  /* 0x00011000ff0677ac */ /* 0x000e620008000800 */
[----:B------:R-:W-:Y:S01]  /*0150*/  HFMA2 R95, -RZ, RZ, 0, 5.9604644775390625e-08 ;  /* 0x00000001ff5f7431 */ /* 0x000fe200000001ff */
[----:B-1----:R-:W-:-:S07]  /*0160*/  MOV R49, UR6 ;  /* 0x0000000600317c02 */ /* 0x002fce0008000f00 */
.L_x_0:
[----:B------:R-:W2:Y:S02]  /*0170*/  LDCU.64 UR6, c[0x0][0x8b0] ;  /* 0x00011600ff0677ac */ /* 0x000ea40008000a00 */
[----:B--2---:R-:W-:-:S04]  /*0180*/  UISETP.NE.U32.AND UP0, UPT, UR6, URZ, UPT ;  /* 0x000000ff0600728c */ /* 0x004fc8000bf05070 */
[----:B------:R-:W-:-:S09]  /*0190*/  UISETP.NE.AND.EX UP0, UPT, UR7, URZ, UPT, UP0 ;  /* 0x000000ff0700728c */ /* 0x000fd2000bf05300 */
[----:B------:R-:W-:Y:S05]  /*01a0*/  BRA.U UP0, `(.L_x_2) ;  /* 0x0000000100247547 */ /* 0x000fea000b800000 */
[----:B------:R-:W2:Y:S02]  /*01b0*/  LDCU.64 UR6, c[0x0][0x8a8] ;  /* 0x00011500ff0677ac */ /* 0x000ea40008000a00 */
[----:B--2---:R-:W-:-:S04]  /*01c0*/  UISETP.NE.U32.AND UP0, UPT, UR6, URZ, UPT ;  /* 0x000000ff0600728c */ /* 0x004fc8000bf05070 */
[----:B------:R-:W-:-:S09]  /*01d0*/  UISETP.NE.AND.EX UP0, UPT, UR7, URZ, UPT, UP0 ;  /* 0x000000ff0700728c */ /* 0x000fd2000bf05300 */
[----:B------:R-:W-:Y:S05]  /*01e0*/  BRA.U !UP0, `(.L_x_3) ;  /* 0x00000001080c7547 */ /* 0x000fea000b800000 */
[----:B-1----:R-:W1:Y:S02]  /*01f0*/  LDC.64 R2, c[0x0][0x8a8] ;  /* 0x00022a00ff027b82 */ /* 0x002e640000000a00 */
[----:B-1----:R2:W5:Y:S01]  /*0200*/  LDG.E R47, desc[UR46][R2.64] ;  /* 0x0000002e022f7981 */ /* 0x002562000c1e1900 */
[----:B------:R-:W-:Y:S05]  /*0210*/  BRA `(.L_x_2) ;  /* 0x0000000000087947 */ /* 0x000fea0003800000 */
.L_x_3:
[----:B------:R-:W2:Y:S02]  /*0220*/  LDCU UR6, c[0x0][0x8a0] ;  /* 0x00011400ff0677ac */ /* 0x000ea40008000800 */
[----:B--2---:R-:W-:Y:S02]  /*0230*/  MOV R47, UR6 ;  /* 0x00000006002f7c02 */ /* 0x004fe40008000f00 */
.L_x_2:
[----:B------:R-:W-:Y:S01]  /*0240*/  IMAD.U32 R0, RZ, RZ, UR8 ;  /* 0x00000008ff007e24 */ /* 0x000fe2000f8e00ff */
[----:B------:R-:W-:Y:S04]  /*0250*/  BSSY.RECONVERGENT B0, `(.L_x_4) ;  /* 0x000000c000007945 */ /* 0x000fe80003800200 */
[C---:B------:R-:W-:Y:S02]  /*0260*/  ISETP.NE.OR P1, PT, R0.reuse, 0x1, !P5 ;  /* 0x000000010000780c */ /* 0x040fe40006f25670 */
[----:B------:R-:W-:-:S11]  /*0270*/  ISETP.NE.OR P0, PT, R0, 0x3, !P5 ;  /* 0x000000030000780c */ /* 0x000fd60006f05670 */
[----:B------:R-:W-:Y:S05]  /*0280*/  @P1 BRA `(.L_x_5) ;  /* 0x0000000000201947 */ /* 0x000fea0003800000 */
[----:B------:R-:W3:Y:S02]  /*0290*/  LDCU.64 UR6, c[0x0][0x348] ;  /* 0x00006900ff0677ac */ /* 0x000ee40008000a00 */
[----:B---3--:R-:W-:Y:S02]  /*02a0*/  UIADD3 UR10, UP1, UPT, UR6, 0x80, URZ ;  /* 0x00000080060a7890 */ /* 0x008fe4000ff3e0ff */
[----:B------:R-:W-:Y:S02]  /*02b0*/  UIADD3 UR6, UP0, UPT, UR6, 0x180, URZ ;  /* 0x0000018006067890 */ /* 0x000fe4000ff1e0ff */
[----:B------:R-:W-:Y:S02]  /*02c0*/  UIADD3.X UR11, UPT, UPT, URZ, UR7, URZ, UP1, !UPT ;  /* 0x00000007ff0b7290 */ /* 0x000fe40008ffe4ff */
[----:B------:R-:W-:-:S07]  /*02d0*/  UIADD3.X UR7, UPT, UPT, URZ, UR7, URZ, UP0, !UPT ;  /* 0x00000007ff077290 */ /* 0x000fce00087fe4ff */
[----:B------:R3:W-:Y:S02]  /*02e0*/  UTMACCTL.PF [UR10] ;  /* 0x000000000a0079b9 */ /* 0x0007e40008040000 */
[----:B------:R3:W-:Y:S02]  /*02f0*/  UTMACCTL.PF [UR6] ;  /* 0x00000000060079b9 */ /* 0x0007e40008040000 */
[----:B---3--:R-:W-:Y:S01]  /*0300*/  NOP ;  /* 0x0000000000007918 */ /* 0x008fe20000000000 */
.L_x_5:
[----:B------:R-:W-:Y:S05]  /*0310*/  BSYNC.RECONVERGENT B0 ;  /* 0x0000000000007941 */ /* 0x000fea0003800200 */
.L_x_4:
[----:B------:R-:W-:Y:S04]  /*0320*/  BSSY.RECONVERGENT B0, `(.L_x_6) ;  /* 0x000000a000007945 */ /* 0x000fe80003800200 */
        /* <DEDUP_REMOVED lines=9> */
.L_x_7:
[----:B------:R-:W-:Y:S05]  /*03c0*/  BSYNC.RECONVERGENT B0 ;  /* 0x0000000000007941 */ /* 0x000fea0003800200 */
.L_x_6:
[----:B------:R-:W3:Y:S01]  /*03d0*/  LDCU.64 UR6, c[0x0][0x888] ;  /* 0x00011100ff0677ac */ /* 0x000ee20008000a00 */
[----:B------:R-:W-:Y:S02]  /*03e0*/  UISETP.EQ.U32.AND UP1, UPT, UR4, URZ, UPT ;  /* 0x000000ff0400728c */ /* 0x000fe4000bf22070 */
[----:B------:R-:W-:Y:S02]  /*03f0*/  UPLOP3.LUT UP2, UPT, UPT, UPT, UPT, 0x80, 0x8 ;  /* 0x000000000008789c */ /* 0x000fe40003f4f070 */
[----:B---3--:R-:W-:-:S04]  /*0400*/  UISETP.NE.U32.AND UP0, UPT, UR6, URZ, UPT ;  /* 0x000000ff0600728c */ /* 0x008fc8000bf05070 */
[----:B------:R-:W-:-:S04]  /*0410*/  UISETP.NE.AND.EX UP0, UPT, UR7, URZ, UPT, UP0 ;  /* 0x000000ff0700728c */ /* 0x000fc8000bf05300 */
[----:B------:R-:W-:-:S04]  /*0420*/  UISETP.EQ.OR.EX UP3, UPT, UR5, URZ, !UP0, UP1 ;  /* 0x000000ff0500728c */ /* 0x000fc8000c762710 */
[----:B------:R-:W-:-:S05]  /*0430*/  UP2UR UR50, UPR, URZ, 0x8 ;  /* 0x00000008ff327883 */ /* 0x000fca0008000000 */
[----:B------:R-:W-:Y:S07]  /*0440*/  BRA.U !UP3, `(.L_x_8) ;  /* 0x000000010b207547 */ /* 0x000fee000b800000 */
[----:B------:R-:W-:Y:S01]  /*0450*/  UISETP.NE.U32.AND UP2, UPT, UR4, URZ, UPT ;  /* 0x000000ff0400728c */ /* 0x000fe2000bf45070 */
[----:B-----5:R-:W-:Y:S01]  /*0460*/  FSETP.NEU.AND P0, PT, R49, RZ, PT ;  /* 0x000000ff3100720b */ /* 0x020fe20003f0d000 */
[----:B------:R-:W-:Y:S02]  /*0470*/  USEL UR4, URZ, 0xffffffff, UP0 ;  /* 0xffffffffff047887 */ /* 0x000fe40008000000 */
[----:B------:R-:W-:-:S10]  /*0480*/  UISETP.NE.AND.EX UP2, UPT, UR5, URZ, UPT, UP2 ;  /* 0x000000ff0500728c */ /* 0x000fd4000bf45320 */
[----:B------:R-:W-:Y:S01]  /*0490*/  VOTEU.ANY UP1, P0 ;  /* 0x0000000000ff7886 */ /* 0x000fe20000020100 */
[----:B------:R-:W-:-:S04]  /*04a0*/  @!UP2 USEL UR4, URZ, 0xffffffff, UP1 ;  /* 0xffffffffff04a887 */ /* 0x000fc80008800000 */
[----:B------:R-:W-:-:S04]  /*04b0*/  ULOP3.LUT UR4, UR4, 0x1, URZ, 0xc0, !UPT ;  /* 0x0000000104047892 */ /* 0x000fc8000f8ec0ff */
[----:B------:R-:W-:-:S11]  /*04c0*/  UISETP.NE.U32.AND UP2, UPT, UR4, 0x1, UPT ;  /* 0x000000010400788c */ /* 0x000fd6000bf45070 */
.L_x_8:
[----:B-12---:R-:W1:Y:S01]  /*04d0*/  SHFL.IDX PT, R2, R101, RZ, 0x1f ;  /* 0x00001fff65027589 */ /* 0x006e6200000e0000 */
[----:B------:R-:W-:-:S04]  /*04e0*/  UISETP.NE.AND UP1, UPT, UR8, 0x2, UPT ;  /* 0x000000020800788c */ /* 0x000fc8000bf25270 */
[----:B------:R-:W-:Y:S01]  /*04f0*/  USEL UR6, URZ, 0x1, UP1 ;  /* 0x00000001ff067887 */ /* 0x000fe20008800000 */
[----:B-1----:R-:W-:-:S13]  /*0500*/  ISETP.NE.AND P0, PT, R2, RZ, PT ;  /* 0x000000ff0200720c */ /* 0x002fda0003f05270 */
[----:B------:R-:W-:Y:S05]  /*0510*/  @P0 BRA `(.L_x_9) ;  /* 0x0000000000bc0947 */ /* 0x000fea0003800000 */
[----:B------:R-:W-:Y:S01]  /*0520*/  ELECT P0, URZ, PT ;  /* 0x0000000000ff782f */ /* 0x000fe20003800000 */
[----:B------:R-:W-:-:S12]  /*0530*/  BSSY.RECONVERGENT B0, `(.L_x_9) ;  /* 0x000002d000007945 */ /* 0x000fd80003800200 */
[----:B------:R-:W-:Y:S05]  /*0540*/  @!P0 BRA `(.L_x_10) ;  /* 0x0000000000ac8947 */ /* 0x000fea0003800000 */
[----:B------:R-:W1:Y:S01]  /*0550*/  S2UR UR5, SR_CgaCtaId ;  /* 0x00000000000579c3 */ /* 0x000e620000008800 */
[----:B------:R-:W-:Y:S01]  /*0560*/  UMOV UR7, 0x400 ;  /* 0x0000040000077882 */ /* 0x000fe20000000000 */
[----:B------:R-:W-:Y:S02]  /*0570*/  UMOV UR4, 0x1 ;  /* 0x0000000100047882 */ /* 0x000fe40000000000 */
[----:B------:R-:W-:-:S04]  /*0580*/  UIADD3 UR10, UPT, UPT, -UR4, 0x100000, URZ ;  /* 0x00100000040a7890 */ /* 0x000fc8000fffe1ff */
[----:B------:R-:W-:Y:S02]  /*0590*/  USHF.L.U32 UR11, UR10, 0xb, URZ ;  /* 0x0000000b0a0b7899 */ /* 0x000fe400080006ff */
[----:B------:R-:W-:Y:S02]  /*05a0*/  USHF.L.U32 UR10, UR10, 0x1, URZ ;  /* 0x000000010a0a7899 */ /* 0x000fe400080006ff */
[----:B-1----:R-:W-:Y:S01]  /*05b0*/  ULEA UR5, UR5, UR7, 0x18 ;  /* 0x0000000705057291 */ /* 0x002fe2000f8ec0ff */
[----:B------:R-:W1:Y:S11]  /*05c0*/  FENCE.VIEW.ASYNC.S ;  /* 0x00000000000073c6 */ /* 0x000e760000000000 */
[----:B-1----:R1:W2:Y:S01]  /*05d0*/  SYNCS.EXCH.64 URZ, [UR5], UR10 ;  /* 0x0000000a05ff75b2 */ /* 0x0022a20008000100 */
[----:B------:R1:W3:Y:S01]  /*05e0*/  SYNCS.EXCH.64 URZ, [UR5+0x88], UR10 ;  /* 0x0000880a05ff75b2 */ /* 0x0002e20008000100 */
[----:B------:R1:W4:Y:S01]  /*05f0*/  SYNCS.EXCH.64 URZ, [UR5+0x8], UR10 ;  /* 0x0000080a05ff75b2 */ /* 0x0003220008000100 */
[----:B------:R1:W1:Y:S01]  /*0600*/  SYNCS.EXCH.64 URZ, [UR5+0x90], UR10 ;  /* 0x0000900a05ff75b2 */ /* 0x0002620008000100 */
        /* <DEDUP_REMOVED lines=30> */
[----:B--234-:R-:W-:Y:S01]  /*07f0*/  NOP ;  /* 0x0000000000007918 */ /* 0x01cfe20000000000 */
.L_x_10:
[----:B-1----:R-:W-:Y:S05]  /*0800*/  BSYNC.RECONVERGENT B0 ;  /* 0x0000000000007941 */ /* 0x002fea0003800200 */
.L_x_9:
[----:B------:R-:W1:Y:S01]  /*0810*/  SHFL.IDX PT, R2, R101, RZ, 0x1f ;  /* 0x00001fff65027589 */ /* 0x000e6200000e0000 */
[----:B------:R-:W-:Y:S01]  /*0820*/  NOP ;  /* 0x0000000000007918 */ /* 0x000fe20000000000 */
[----:B-1----:R-:W-:-:S13]  /*0830*/  ISETP.NE.AND P0, PT, R2, 0x1, PT ;  /* 0x000000010200780c */ /* 0x002fda0003f05270 */
[----:B------:R-:W-:Y:S05]  /*0840*/  @P0 BRA `(.L_x_11) ;  /* 0x0000000000480947 */ /* 0x000fea0003800000 */
[----:B------:R-:W1:Y:S01]  /*0850*/  S2UR UR7, SR_CgaCtaId ;  /* 0x00000000000779c3 */ /* 0x000e620000008800 */
[----:B------:R-:W-:Y:S01]  /*0860*/  UMOV UR9, 0x400 ;  /* 0x0000040000097882 */ /* 0x000fe20000000000 */
[----:B------:R-:W-:Y:S01]  /*0870*/  UMOV UR5, 0x20 ;  /* 0x0000002000057882 */ /* 0x000fe20000000000 */
[----:B------:R-:W-:Y:S01]  /*0880*/  UMOV UR4, 0x80 ;  /* 0x0000008000047882 */ /* 0x000fe20000000000 */
[----:B------:R-:W-:-:S04]  /*0890*/  UIADD3 UR10, UPT, UPT, -UR5, 0x100000, URZ ;  /* 0x00100000050a7890 */ /* 0x000fc8000fffe1ff */
[----:B------:R-:W-:Y:S02]  /*08a0*/  USHF.L.U32 UR11, UR10, 0xb, URZ ;  /* 0x0000000b0a0b7899 */ /* 0x000fe400080006ff */
[----:B------:R-:W-:Y:S02]  /*08b0*/  USHF.L.U32 UR10, UR10, 0x1, URZ ;  /* 0x000000010a0a7899 */ /* 0x000fe400080006ff */
[----:B------:R-:W-:-:S04]  /*08c0*/  UIADD3 UR4, UPT, UPT, -UR4, 0x100000, URZ ;  /* 0x0010000004047890 */ /* 0x000fc8000fffe1ff */
[----:B------:R-:W-:Y:S02]  /*08d0*/  USHF.L.U32 UR5, UR4, 0xb, URZ ;  /* 0x0000000b04057899 */ /* 0x000fe400080006ff */
[----:B------:R-:W-:Y:S01]  /*08e0*/  USHF.L.U32 UR4, UR4, 0x1, URZ ;  /* 0x0000000104047899 */ /* 0x000fe200080006ff */
[----:B------:R-:W-:Y:S01]  /*08f0*/  ELECT P0, URZ, PT ;  /* 0x0000000000ff782f */ /* 0x000fe20003800000 */
[----:B-1----:R-:W-:Y:S01]  /*0900*/  ULEA UR7, UR7, UR9, 0x18 ;  /* 0x0000000907077291 */ /* 0x002fe2000f8ec0ff */
[----:B------:R-:W1:Y:S11]  /*0910*/  FENCE.VIEW.ASYNC.S ;  /* 0x00000000000073c6 */ /* 0x000e760000000000 */
[----:B-1----:R1:W2:Y:S01]  /*0920*/  SYNCS.EXCH.64 URZ, [UR7+0x110], UR10 ;  /* 0x0001100a07ff75b2 */ /* 0x0022a20008000100 */
[----:B------:R1:W3:Y:S01]  /*0930*/  SYNCS.EXCH.64 URZ, [UR7+0x120], UR4 ;  /* 0x0001200407ff75b2 */ /* 0x0002e20008000100 */
[----:B------:R1:W4:Y:S01]  /*0940*/  SYNCS.EXCH.64 URZ, [UR7+0x118], UR10 ;  /* 0x0001180a07ff75b2 */ /* 0x0003220008000100 */
[----:B------:R1:W1:Y:S01]  /*0950*/  SYNCS.EXCH.64 URZ, [UR7+0x128], UR4 ;  /* 0x0001280407ff75b2 */ /* 0x0002620008000100 */
[----:B------:R-:W-:Y:S01]  /*0960*/  NOP ;  /* 0x0000000000007918 */ /* 0x000fe20000000000 */
.L_x_11:
[----:B------:R-:W2:Y:S01]  /*0970*/  SHFL.IDX PT, R2, R101, RZ, 0x1f ;  /* 0x00001fff65027589 */ /* 0x000ea200000e0000 */
[----:B------:R-:W-:Y:S01]  /*0980*/  NOP ;  /* 0x0000000000007918 */ /* 0x000fe20000000000 */
[----:B--2---:R-:W-:-:S13]  /*0990*/  ISETP.NE.AND P0, PT, R2, 0x3, PT ;  /* 0x000000030200780c */ /* 0x004fda0003f05270 */
[----:B------:R-:W-:Y:S05]  /*09a0*/  @P0 BRA `(.L_x_12) ;  /* 0x0000000000300947 */ /* 0x000fea0003800000 */
[----:B-1----:R-:W1:Y:S01]  /*09b0*/  S2UR UR5, SR_CgaCtaId ;  /* 0x00000000000579c3 */ /* 0x002e620000008800 */
[----:B------:R-:W-:Y:S01]  /*09c0*/  UMOV UR7, 0x400 ;  /* 0x0000040000077882 */ /* 0x000fe20000000000 */
[----:B------:R-:W-:Y:S01]  /*09d0*/  UMOV UR4, 0x20 ;  /* 0x0000002000047882 */ /* 0x000fe20000000000 */
[----:B------:R-:W-:Y:S01]  /*09e0*/  ELECT P0, URZ, PT ;  /* 0x0000000000ff782f */ /* 0x000fe20003800000 */
[----:B------:R-:W-:-:S04]  /*09f0*/  UIADD3 UR10, UPT, UPT, -UR4, 0x100000, URZ ;  /* 0x00100000040a7890 */ /* 0x000fc8000fffe1ff */
[----:B------:R-:W-:Y:S02]  /*0a00*/  USHF.L.U32 UR11, UR10, 0xb, URZ ;  /* 0x0000000b0a0b7899 */ /* 0x000fe400080006ff */
[----:B------:R-:W-:Y:S02]  /*0a10*/  USHF.L.U32 UR10, UR10, 0x1, URZ ;  /* 0x000000010a0a7899 */ /* 0x000fe400080006ff */
[----:B-1----:R-:W-:Y:S01]  /*0a20*/  ULEA UR5, UR5, UR7, 0x18 ;  /* 0x0000000705057291 */ /* 0x002fe2000f8ec0ff */
[----:B------:R-:W1:Y:S11]  /*0a30*/  FENCE.VIEW.ASYNC.S ;  /* 0x00000000000073c6 */ /* 0x000e760000000000 */
[----:B-1----:R2:W1:Y:S01]  /*0a40*/  SYNCS.EXCH.64 URZ, [UR5+0x130], UR10 ;  /* 0x0001300a05ff75b2 */ /* 0x0024620008000100 */
[----:B------:R2:W1:Y:S02]  /*0a50*/  SYNCS.EXCH.64 URZ, [UR5+0x138], UR10 ;  /* 0x0001380a05ff75b2 */ /* 0x0004640008000100 */
[----:B--2---:R-:W-:Y:S01]  /*0a60*/  NOP ;  /* 0x0000000000007918 */ /* 0x004fe20000000000 */
.L_x_12:
[----:B------:R-:W2:Y:S01]  /*0a70*/  SHFL.IDX PT, R2, R101, RZ, 0x1f ;  /* 0x00001fff65027589 */ /* 0x000ea200000e0000 */
[----:B------:R-:W-:Y:S01]  /*0a80*/  NOP ;  /* 0x0000000000007918 */ /* 0x000fe20000000000 */
[----:B--2---:R-:W-:-:S13]  /*0a90*/  ISETP.NE.AND P0, PT, R2, 0x4, PT ;  /* 0x000000040200780c */ /* 0x004fda0003f05270 */
[----:B------:R-:W-:Y:S05]  /*0aa0*/  @P0 BRA `(.L_x_13) ;  /* 0x00000000004c0947 */ /* 0x000fea0003800000 */
[----:B-1----:R-:W1:Y:S01]  /*0ab0*/  S2UR UR5, SR_CgaCtaId ;  /* 0x00000000000579c3 */ /* 0x002e620000008800 */
[----:B------:R-:W-:Y:S01]  /*0ac0*/  UMOV UR9, 0x100 ;  /* 0x0000010000097882 */ /* 0x000fe20000000000 */
[----:B------:R-:W-:Y:S01]  /*0ad0*/  UMOV UR7, 0x400 ;  /* 0x0000040000077882 */ /* 0x000fe20000000000 */
[----:B------:R-:W-:Y:S01]  /*0ae0*/  USEL UR9, UR9, 0xe0, UP2 ;  /* 0x000000e009097887 */ /* 0x000fe20009000000 */
[----:B------:R-:W-:Y:S01]  /*0af0*/  UMOV UR4, 0x1 ;  /* 0x0000000100047882 */ /* 0x000fe20000000000 */
[----:B------:R-:W-:Y:S01]  /*0b00*/  ELECT P0, URZ, PT ;  /* 0x0000000000ff782f */ /* 0x000fe20003800000 */
[----:B------:R-:W-:-:S04]  /*0b10*/  UIADD3 UR10, UPT, UPT, -UR4, 0x100000, URZ ;  /* 0x00100000040a7890 */ /* 0x000fc8000fffe1ff */
[----:B------:R-:W-:Y:S02]  /*0b20*/  USHF.L.U32 UR11, UR10, 0xb, URZ ;  /* 0x0000000b0a0b7899 */ /* 0x000fe400080006ff */
[----:B------:R-:W-:Y:S02]  /*0b30*/  USHF.L.U32 UR10, UR10, 0x1, URZ ;  /* 0x000000010a0a7899 */ /* 0x000fe400080006ff */
[----:B------:R-:W-:-:S04]  /*0b40*/  UIADD3 UR12, UPT, UPT, -UR9, 0x100000, URZ ;  /* 0x00100000090c7890 */ /* 0x000fc8000fffe1ff */
[----:B------:R-:W-:Y:S02]  /*0b50*/  USHF.L.U32 UR13, UR12, 0xb, URZ ;  /* 0x0000000b0c0d7899 */ /* 0x000fe400080006ff */
[----:B------:R-:W-:Y:S02]  /*0b60*/  USHF.L.U32 UR12, UR12, 0x1, URZ ;  /* 0x000000010c0c7899 */ /* 0x000fe400080006ff */
[----:B-1----:R-:W-:Y:S01]  /*0b70*/  ULEA UR5, UR5, UR7, 0x18 ;  /* 0x0000000705057291 */ /* 0x002fe2000f8ec0ff */
[----:B------:R-:W1:Y:S11]  /*0b80*/  FENCE.VIEW.ASYNC.S ;  /* 0x00000000000073c6 */ /* 0x000e760000000000 */
[----:B-1----:R2:W1:Y:S01]  /*0b90*/  SYNCS.EXCH.64 URZ, [UR5+0x140], UR10 ;  /* 0x0001400a05ff75b2 */ /* 0x0024620008000100 */
[----:B------:R2:W1:Y:S01]  /*0ba0*/  SYNCS.EXCH.64 URZ, [UR5+0x150], UR12 ;  /* 0x0001500c05ff75b2 */ /* 0x0004620008000100 */
[----:B------:R2:W1:Y:S01]  /*0bb0*/  SYNCS.EXCH.64 URZ, [UR5+0x148], UR10 ;  /* 0x0001480a05ff75b2 */ /* 0x0004620008000100 */
[----:B------:R2:W1:Y:S02]  /*0bc0*/  SYNCS.EXCH.64 URZ, [UR5+0x158], UR12 ;  /* 0x0001580c05ff75b2 */ /* 0x0004640008000100 */
[----:B--2---:R-:W-:Y:S01]  /*0bd0*/  NOP ;  /* 0x0000000000007918 */ /* 0x004fe20000000000 */
.L_x_13:
[----:B------:R-:W2:Y:S01]  /*0be0*/  SHFL.IDX PT, R2, R101, RZ, 0x1f ;  /* 0x00001fff65027589 */ /* 0x000ea200000e0000 */
[----:B------:R-:W-:Y:S01]  /*0bf0*/  NOP ;  /* 0x0000000000007918 */ /* 0x000fe20000000000 */
[----:B--2---:R-:W-:-:S13]  /*0c00*/  ISETP.NE.AND P0, PT, R2, 0x5, PT ;  /* 0x000000050200780c */ /* 0x004fda0003f05270 */
[----:B------:R-:W-:Y:S05]  /*0c10*/  @P0 BRA `(.L_x_14) ;  /* 0x0000000000580947 */ /* 0x000fea0003800000 */
[----:B-1----:R-:W1:Y:S01]  /*0c20*/  S2UR UR7, SR_CgaCtaId ;  /* 0x00000000000779c3 */ /* 0x002e620000008800 */
        /* <DEDUP_REMOVED lines=12> */
[----:B-1----:R2:W1:Y:S01]  /*0cf0*/  SYNCS.EXCH.64 URZ, [UR7+0x160], UR10 ;  /* 0x0001600a07ff75b2 */ /* 0x0024620008000100 */
[----:B------:R2:W1:Y:S01]  /*0d00*/  SYNCS.EXCH.64 URZ, [UR7+0x180], UR4 ;  /* 0x0001800407ff75b2 */ /* 0x0004620008000100 */
[----:B------:R2:W1:Y:S01]  /*0d10*/  SYNCS.EXCH.64 URZ, [UR7+0x168], UR10 ;  /* 0x0001680a07ff75b2 */ /* 0x0004620008000100 */
[----:B------:R2:W1:Y:S01]  /*0d20*/  SYNCS.EXCH.64 URZ, [UR7+0x188], UR4 ;  /* 0x0001880407ff75b2 */ /* 0x0004620008000100 */
[----:B------:R2:W1:Y:S01]  /*0d30*/  SYNCS.EXCH.64 URZ, [UR7+0x170], UR10 ;  /* 0x0001700a07ff75b2 */ /* 0x0004620008000100 */
[----:B------:R2:W1:Y:S01]  /*0d40*/  SYNCS.EXCH.64 URZ, [UR7+0x190], UR4 ;  /* 0x0001900407ff75b2 */ /* 0x0004620008000100 */
[----:B------:R2:W1:Y:S01]  /*0d50*/  SYNCS.EXCH.64 URZ, [UR7+0x178], UR10 ;  /* 0x0001780a07ff75b2 */ /* 0x0004620008000100 */
[----:B------:R2:W1:Y:S02]  /*0d60*/  SYNCS.EXCH.64 URZ, [UR7+0x198], UR4 ;  /* 0x0001980407ff75b2 */ /* 0x0004640008000100 */
[----:B--2---:R-:W-:Y:S01]  /*0d70*/  NOP ;  /* 0x0000000000007918 */ /* 0x004fe20000000000 */
.L_x_14:
        /* <DEDUP_REMOVED lines=18> */
.L_x_15:
[----:B-1----:R-:W1:Y:S01]  /*0ea0*/  S2UR UR5, SR_CTAID.X ;  /* 0x00000000000579c3 */ /* 0x002e620000002500 */
[----:B------:R-:W-:-:S05]  /*0eb0*/  CS2R.32 R96, SR_CgaSize ;  /* 0x0000000000607805 */ /* 0x000fca0000008a00 */
[----:B------:R-:W-:-:S05]  /*0ec0*/  IMAD R96, R96, -0xa0, RZ ;  /* 0xffffff6060607824 */ /* 0x000fca00078e02ff */
[----:B------:R-:W-:-:S14]  /*0ed0*/  R2UR UR9, R96 ;  /* 0x00000000600972ca */ /* 0x000fdc00000e0000 */
[----:B------:R-:W2:Y:S01]  /*0ee0*/  LDCU UR9, c[0x0][UR9+0x2b0] ;  /* 0x00005600090977ac */ /* 0x000ea20008000800 */
[----:B------:R-:W-:Y:S01]  /*0ef0*/  NOP ;  /* 0x0000000000007918 */ /* 0x000fe20000000000 */
[----:B------:R-:W-:-:S05]  /*0f00*/  CS2R.32 R96, SR_CgaSize ;  /* 0x0000000000607805 */ /* 0x000fca0000008a00 */
[----:B------:R-:W-:-:S05]  /*0f10*/  IMAD R96, R96, -0xa0, RZ ;  /* 0xffffff6060607824 */ /* 0x000fca00078e02ff */
[----:B------:R-:W-:-:S14]  /*0f20*/  R2UR UR7, R96 ;  /* 0x00000000600772ca */ /* 0x000fdc00000e0000 */
[----:B------:R-:W3:Y:S01]  /*0f30*/  LDCU UR7, c[0x0][UR7+0x2b4] ;  /* 0x00005680070777ac */ /* 0x000ee20008000800 */
[----:B------:R-:W4:Y:S08]  /*0f40*/  S2UR UR4, SR_CTAID.Y ;  /* 0x00000000000479c3 */ /* 0x000f300000002600 */
[----:B------:R-:W3:Y:S01]  /*0f50*/  LDC R9, c[0x0][0xb24] ;  /* 0x0002c900ff097b82 */ /* 0x000ee20000000800 */
[----:B-1----:R-:W-:-:S02]  /*0f60*/  I2FP.F32.U32 R4, UR5 ;  /* 0x0000000500047c45 */ /* 0x002fc40008201000 */
[----:B------:R-:W-:-:S05]  /*0f70*/  CS2R.32 R5, SR_CgaSize ;  /* 0x0000000000057805 */ /* 0x000fca0000008a00 */
[----:B------:R-:W-:-:S06]  /*0f80*/  IMAD R5, R5, -0xa0, RZ ;  /* 0xffffff6005057824 */ /* 0x000fcc00078e02ff */
[----:B------:R-:W1:Y:S01]  /*0f90*/  LDC R5, c[0x0][R5+0x2a0] ;  /* 0x0000a80005057b82 */ /* 0x000e620000000800 */
[----:B------:R-:W-:Y:S01]  /*0fa0*/  MOV R21, UR5 ;  /* 0x0000000500157c02 */ /* 0x000fe20008000f00 */
[----:B--2---:R-:W-:Y:S01]  /*0fb0*/  FMUL R4, R4, UR9 ;  /* 0x0000000904047c20 */ /* 0x004fe20008400000 */
[----:B----4-:R-:W-:Y:S02]  /*0fc0*/  I2FP.F32.U32 R2, UR4 ;  /* 0x0000000400027c45 */ /* 0x010fe40008201000 */
[----:B------:R-:W-:-:S05]  /*0fd0*/  CS2R.32 R3, SR_CgaSize ;  /* 0x0000000000037805 */ /* 0x000fca0000008a00 */
[----:B------:R-:W-:-:S06]  /*0fe0*/  IMAD R3, R3, -0xa0, RZ ;  /* 0xffffff6003037824 */ /* 0x000fcc00078e02ff */
[----:B------:R-:W2:Y:S01]  /*0ff0*/  LDC R3, c[0x0][R3+0x2a4] ;  /* 0x0000a90003037b82 */ /* 0x000ea20000000800 */
[----:B------:R-:W4:Y:S01]  /*1000*/  F2I.U32.TRUNC.NTZ R96, R4 ;  /* 0x0000000400607305 */ /* 0x000f22000020f000 */
[----:B------:R-:W-:Y:S01]  /*1010*/  MOV R20, UR4 ;  /* 0x0000000400147c02 */ /* 0x000fe20008000f00 */
[----:B---3--:R-:W-:-:S05]  /*1020*/  FMUL R2, R2, UR7 ;  /* 0x0000000702027c20 */ /* 0x008fca0008400000 */
[----:B------:R-:W-:Y:S01]  /*1030*/  BAR.SYNC.DEFER_BLOCKING 0x0 ;  /* 0x0000000000007b1d */ /* 0x000fe20000010000 */
[----:B------:R-:W-:-:S05]  /*1040*/  ISETP.GE.AND P0, PT, R9, 0x1, PT ;  /* 0x000000010900780c */ /* 0x000fca0003f06270 */
[----:B------:R-:W3:Y:S02]  /*1050*/  F2I.U32.TRUNC.NTZ R94, R2 ;  /* 0x00000002005e7305 */ /* 0x000ee4000020f000 */
[----:B------:R-:W2:Y:S01]  /*1060*/  S2UR UR36, SR_CTAID.Z ;  /* 0x00000000002479c3 */ /* 0x000ea20000002700 */
[----:B----4-:R-:W-:-:S05]  /*1070*/  IADD3 R96, PT, PT, -R96, RZ, RZ ;  /* 0x000000ff60607210 */ /* 0x010fca0007ffe1ff */
[----:B-1----:R-:W-:Y:S01]  /*1080*/  IMAD R96, R5, R96, UR5 ;  /* 0x0000000505607e24 */ /* 0x002fe2000f8e0260 */
[----:B---3--:R-:W-:-:S05]  /*1090*/  IADD3 R94, PT, PT, -R94, RZ, RZ ;  /* 0x000000ff5e5e7210 */ /* 0x008fca0007ffe1ff */
[----:B--2---:R-:W-:Y:S01]  /*10a0*/  IMAD R94, R3, R94, UR4 ;  /* 0x00000004035e7e24 */ /* 0x004fe2000f8e025e */
[----:B------:R-:W-:Y:S06]  /*10b0*/  @!P0 BRA `(.L_x_16) ;  /* 0x0000000000b88947 */ /* 0x000fec0003800000 */
[----:B------:R-:W1:Y:S01]  /*10c0*/  LDC.64 R4, c[0x0][0xb18] ;  /* 0x0002c600ff047b82 */ /* 0x000e620000000a00 */
[----:B------:R-:W-:-:S07]  /*10d0*/  ISETP.NE.AND P0, PT, R9, 0x1, PT ;  /* 0x000000010900780c */ /* 0x000fce0003f05270 */
[----:B------:R-:W2:Y:S08]  /*10e0*/  LDC R10, c[0x0][0xb0c] ;  /* 0x0002c300ff0a7b82 */ /* 0x000eb00000000800 */
[----:B------:R-:W3:Y:S08]  /*10f0*/  LDC R11, c[0x0][0x370] ;  /* 0x0000dc00ff0b7b82 */ /* 0x000ef00000000800 */
[----:B------:R-:W4:Y:S01]  /*1100*/  LDC R12, c[0x0][0x374] ;  /* 0x0000dd00ff0c7b82 */ /* 0x000f220000000800 */
[----:B-1----:R-:W-:-:S07]  /*1110*/  ISETP.NE.AND P1, PT, R4, 0x1, PT ;  /* 0x000000010400780c */ /* 0x002fce0003f25270 */
[----:B------:R-:W3:Y:S01]  /*1120*/  LDC.64 R6, c[0x0][0xb10] ;  /* 0x0002c400ff067b82 */ /* 0x000ee20000000a00 */
[----:B--2---:R-:W-:-:S07]  /*1130*/  ISETP.NE.AND P2, PT, R10, 0x1, PT ;  /* 0x000000010a00780c */ /* 0x004fce0003f45270 */
[----:B------:R-:W1:Y:S08]  /*1140*/  LDC R8, c[0x0][0xb20] ;  /* 0x0002c800ff087b82 */ /* 0x000e700000000800 */
[----:B------:R-:W2:Y:S01]  /*1150*/  LDC.64 R2, c[0x0][0xb28] ;  /* 0x0002ca00ff027b82 */ /* 0x000ea20000000a00 */
[----:B----4-:R-:W-:-:S04]  /*1160*/  IMAD.HI.U32 R13, R12, R5, RZ ;  /* 0x000000050c0d7227 */ /* 0x010fc800078e00ff */
[----:B------:R-:W-:-:S04]  /*1170*/  IMAD.HI.U32 R5, R20, R5, RZ ;  /* 0x0000000514057227 */ /* 0x000fc800078e00ff */
[----:B---3--:R-:W-:-:S04]  /*1180*/  IMAD.HI.U32 R14, R11, R6, RZ ;  /* 0x000000060b0e7227 */ /* 0x008fc800078e00ff */
[C---:B------:R-:W-:Y:S01]  /*1190*/  IMAD.HI.U32 R16, R21.reuse, R6, RZ ;  /* 0x0000000615107227 */ /* 0x040fe200078e00ff */
[-C--:B------:R-:W-:Y:S02]  /*11a0*/  @P2 SHF.R.U32.HI R11, RZ, R7.reuse, R14 ;  /* 0x00000007ff0b2219 */ /* 0x080fe4000001160e */
[-C--:B-1----:R-:W-:Y:S02]  /*11b0*/  @P1 SHF.R.U32.HI R12, RZ, R8.reuse, R13 ;  /* 0x00000008ff0c1219 */ /* 0x082fe4000001160d */
[----:B------:R-:W-:Y:S02]  /*11c0*/  SHF.R.U32.HI R5, RZ, R8, R5 ;  /* 0x00000008ff057219 */ /* 0x000fe40000011605 */
[----:B------:R-:W-:Y:S02]  /*11d0*/  SHF.R.U32.HI R16, RZ, R7, R16 ;  /* 0x00000007ff107219 */ /* 0x000fe40000011610 */
[----:B------:R-:W-:Y:S01]  /*11e0*/  SEL R5, R20, R5, !P1 ;  /* 0x0000000514057207 */ /* 0x000fe20004800000 */
[----:B--2---:R-:W-:Y:S01]  /*11f0*/  IMAD.HI.U32 R14, R12, R2, RZ ;  /* 0x000000020c0e7227 */ /* 0x004fe200078e00ff */
[----:B------:R-:W-:-:S02]  /*1200*/  SEL R7, R21, R16, !P2 ;  /* 0x0000001015077207 */ /* 0x000fc40005000000 */
[----:B------:R-:W-:Y:S01]  /*1210*/  IADD3 R13, PT, PT, -R5, RZ, RZ ;  /* 0x000000ff050d7210 */ /* 0x000fe20007ffe1ff */
[----:B------:R-:W-:Y:S01]  /*1220*/  IMAD.HI.U32 R6, R11, R2, RZ ;  /* 0x000000020b067227 */ /* 0x000fe200078e00ff */
[----:B------:R-:W-:-:S03]  /*1230*/  @P0 SHF.R.U32.HI R12, RZ, R3, R14 ;  /* 0x00000003ff0c0219 */ /* 0x000fc6000001160e */
[----:B------:R-:W-:Y:S01]  /*1240*/  IMAD R13, R4, R13, R20 ;  /* 0x0000000d040d7224 */ /* 0x000fe200078e0214 */
[----:B------:R-:W-:Y:S01]  /*1250*/  @P0 SHF.R.U32.HI R11, RZ, R3, R6 ;  /* 0x00000003ff0b0219 */ /* 0x000fe20000011606 */
[----:B------:R-:W-:-:S04]  /*1260*/  IMAD R12, R12, R9, RZ ;  /* 0x000000090c0c7224 */ /* 0x000fc800078e02ff */
[----:B------:R-:W-:Y:S01]  /*1270*/  IMAD R6, R11, R9, RZ ;  /* 0x000000090b067224 */ /* 0x000fe200078e02ff */
[----:B------:R-:W-:-:S04]  /*1280*/  ISETP.GE.AND P1, PT, R5, R12, PT ;  /* 0x0000000c0500720c */ /* 0x000fc80003f26270 */
[----:B------:R-:W-:Y:S01]  /*1290*/  ISETP.GE.OR P1, PT, R7, R6, P1 ;  /* 0x000000060700720c */ /* 0x000fe20000f26670 */
[----:B------:R-:W-:-:S05]  /*12a0*/  IMAD.HI.U32 R6, R5, R2, RZ ;  /* 0x0000000205067227 */ /* 0x000fca00078e00ff */
[----:B------:R-:W-:-:S04]  /*12b0*/  SHF.R.U32.HI R6, RZ, R3, R6 ;  /* 0x00000003ff067219 */ /* 0x000fc80000011606 */
[----:B------:R-:W-:-:S03]  /*12c0*/  SEL R6, R5, R6, !P0 ;  /* 0x0000000605067207 */ /* 0x000fc60004000000 */
[----:B------:R-:W-:Y:S01]  /*12d0*/  @!P1 IMAD.HI.U32 R8, R7, R2, RZ ;  /* 0x0000000207089227 */ /* 0x000fe200078e00ff */
[----:B------:R-:W-:-:S04]  /*12e0*/  IADD3 R2, PT, PT, -R6, RZ, RZ ;  /* 0x000000ff06027210 */ /* 0x000fc80007ffe1ff */
[----:B------:R-:W-:Y:S01]  /*12f0*/  @!P1 SHF.R.U32.HI R8, RZ, R3, R8 ;  /* 0x00000003ff089219 */ /* 0x000fe20000011608 */
[----:B------:R-:W-:-:S03]  /*1300*/  IMAD R2, R9, R2, R5 ;  /* 0x0000000209027224 */ /* 0x000fc600078e0205 */
[----:B------:R-:W-:-:S05]  /*1310*/  @!P1 SEL R3, R7, R8, !P0 ;  /* 0x0000000807039207 */ /* 0x000fca0004000000 */
[--C-:B------:R-:W-:Y:S02]  /*1320*/  @!P1 IMAD.IADD R6, R6, 0x1, -R3.reuse ;  /* 0x0000000106069824 */ /* 0x100fe400078e0a03 */
[----:B------:R-:W-:Y:S01]  /*1330*/  @!P1 IMAD R3, R2, R11, R3 ;  /* 0x0000000b02039224 */ /* 0x000fe200078e0203 */
[----:B------:R-:W-:Y:S01]  /*1340*/  IADD3 R2, PT, PT, -R7, RZ, RZ ;  /* 0x000000ff07027210 */ /* 0x000fe20007ffe1ff */
[----:B------:R-:W-:Y:S02]  /*1350*/  @!P1 IMAD R5, R6, R9, R7 ;  /* 0x0000000906059224 */ /* 0x000fe400078e0207 */
[----:B------:R-:W-:Y:S02]  /*1360*/  @!P1 IMAD.MOV.U32 R7, RZ, RZ, R3 ;  /* 0x000000ffff079224 */ /* 0x000fe400078e0003 */
[----:B------:R-:W-:Y:S02]  /*1370*/  IMAD R2, R10, R2, R21 ;  /* 0x000000020a027224 */ /* 0x000fe400078e0215 */
[----:B------:R-:W-:-:S02]  /*1380*/  IMAD R20, R5, R4, R13 ;  /* 0x0000000405147224 */ /* 0x000fc400078e020d */
[----:B------:R-:W-:Y:S02]  /*1390*/  IMAD R21, R7, R10, R2 ;  /* 0x0000000a07157224 */ /* 0x000fe400078e0202 */
.L_x_16:
[----:B------:R-:W1:Y:S01]  /*13a0*/  LDCU UR4, c[0x0][0xb30] ;  /* 0x00016600ff0477ac */ /* 0x000e620008000800 */
[----:B------:R-:W2:Y:S08]  /*13b0*/  S2UR UR37, SR_CgaCtaId ;  /* 0x00000000002579c3 */ /* 0x000eb00000008800 */
[----:B------:R-:W3:Y:S01]  /*13c0*/  LDC R40, c[0x0][0xb24] ;  /* 0x0002c900ff287b82 */ /* 0x000ee20000000800 */
[----:B-1----:R-:W-:-:S09]  /*13d0*/  UISETP.NE.AND UP1, UPT, UR4, 0x1, UPT ;  /* 0x000000010400788c */ /* 0x002fd2000bf25270 */
[----:B--2---:R-:W-:Y:S05]  /*13e0*/  BRA.U UP1, `(.L_x_17) ;  /* 0x0000000101407547 */ /* 0x004fea000b800000 */
[----:B------:R-:W1:Y:S08]  /*13f0*/  LDC.64 R4, c[0x0][0xb10] ;  /* 0x0002c400ff047b82 */ /* 0x000e700000000a00 */
[----:B------:R-:W2:Y:S08]  /*1400*/  LDC.64 R2, c[0x0][0xb18] ;  /* 0x0002c600ff027b82 */ /* 0x000eb00000000a00 */
[----:B------:R-:W4:Y:S08]  /*1410*/  LDC R6, c[0x0][0xb20] ;  /* 0x0002c800ff067b82 */ /* 0x000f300000000800 */
[----:B------:R-:W3:Y:S01]  /*1420*/  LDC R8, c[0x0][0xb0c] ;  /* 0x0002c300ff087b82 */ /* 0x000ee20000000800 */
[----:B-1----:R-:W-:-:S05]  /*1430*/  IMAD.HI.U32 R4, R21, R4, RZ ;  /* 0x0000000415047227 */ /* 0x002fca00078e00ff */
[----:B------:R-:W-:Y:S01]  /*1440*/  SHF.R.U32.HI R4, RZ, R5, R4 ;  /* 0x00000005ff047219 */ /* 0x000fe20000011604 */
[----:B--2---:R-:W-:Y:S01]  /*1450*/  IMAD.HI.U32 R3, R20, R3, RZ ;  /* 0x0000000314037227 */ /* 0x004fe200078e00ff */
[----:B------:R-:W-:-:S04]  /*1460*/  ISETP.NE.AND P0, PT, R2, 0x1, PT ;  /* 0x000000010200780c */ /* 0x000fc80003f05270 */
[----:B----4-:R-:W-:-:S04]  /*1470*/  SHF.R.U32.HI R3, RZ, R6, R3 ;  /* 0x00000006ff037219 */ /* 0x010fc80000011603 */
[----:B------:R-:W-:Y:S02]  /*1480*/  SEL R3, R20, R3, !P0 ;  /* 0x0000000314037207 */ /* 0x000fe40004000000 */
[----:B---3--:R-:W-:-:S04]  /*1490*/  ISETP.NE.AND P1, PT, R8, 0x1, PT ;  /* 0x000000010800780c */ /* 0x008fc80003f25270 */
[----:B------:R-:W-:-:S05]  /*14a0*/  SEL R4, R21, R4, !P1 ;  /* 0x0000000415047207 */ /* 0x000fca0004800000 */
[----:B------:R-:W-:Y:S02]  /*14b0*/  IMAD.IADD R5, R3, 0x1, -R4 ;  /* 0x0000000103057824 */ /* 0x000fe400078e0a04 */
[----:B------:R-:W-:Y:S02]  /*14c0*/  IMAD.IADD R3, R4, 0x1, -R3 ;  /* 0x0000000104037824 */ /* 0x000fe400078e0a03 */
[----:B------:R-:W-:Y:S02]  /*14d0*/  IMAD R21, R5, R8, R21 ;  /* 0x0000000805157224 */ /* 0x000fe400078e0215 */
[----:B------:R-:W-:-:S07]  /*14e0*/  IMAD R20, R3, R2, R20 ;  /* 0x0000000203147224 */ /* 0x000fce00078e0214 */
.L_x_17:
[----:B------:R-:W-:Y:S01]  /*14f0*/  BAR.SYNC.DEFER_BLOCKING 0x0 ;  /* 0x0000000000007b1d */ /* 0x000fe20000010000 */
[----:B------:R-:W-:Y:S01]  /*1500*/  UISETP.NE.AND UP1, UPT, UR8, 0x2, UPT ;  /* 0x000000020800788c */ /* 0x000fe2000bf25270 */
[----:B------:R-:W-:Y:S02]  /*1510*/  ISETP.NE.OR P5, PT, R0, 0x2, !P5 ;  /* 0x000000020000780c */ /* 0x000fe40006fa5670 */
[----:B------:R-:W-:-:S06]  /*1520*/  LOP3.LUT R2, R108, 0x1f, RZ, 0xc0, !PT ;  /* 0x0000001f6c027812 */ /* 0x000fcc00078ec0ff */
[----:B------:R-:W-:Y:S05]  /*1530*/  BRA.U UP1, `(.L_x_18) ;  /* 0x0000001901347547 */ /* 0x000fea000b800000 */
[----:B------:R-:W1:Y:S01]  /*1540*/  LDCU UR13, c[0x0][0x38c] ;  /* 0x00007180ff0d77ac */ /* 0x000e620008000800 */
[----:B------:R-:W2:Y:S01]  /*1550*/  LDC R9, c[0x0][0x370] ;  /* 0x0000dc00ff097b82 */ /* 0x000ea20000000800 */
[----:B------:R-:W-:Y:S01]  /*1560*/  PLOP3.LUT P1, PT, PT, PT, UP2, 0x80, 0x8 ;  /* 0x000000000008781c */ /* 0x000fe20003f2f028 */
[----:B------:R-:W-:Y:S01]  /*1570*/  HFMA2 R12, -RZ, RZ, 0, 0 ;  /* 0x00000000ff0c7431 */ /* 0x000fe200000001ff */
[----:B------:R-:W-:Y:S01]  /*1580*/  ISETP.EQ.OR P4, PT, R2, RZ, P5 ;  /* 0x000000ff0200720c */ /* 0x000fe20002f82670 */
[----:B------:R-:W-:Y:S01]  /*1590*/  IMAD.MOV.U32 R15, RZ, RZ, 0x1 ;  /* 0x00000001ff0f7424 */ /* 0x000fe200078e00ff */
[----:B------:R-:W-:Y:S01]  /*15a0*/  PLOP3.LUT P1, PT, P1, PT, PT, 0x8, 0x80 ;  /* 0x000000000080781c */ /* 0x000fe20000f2e170 */
[----:B------:R-:W-:Y:S01]  /*15b0*/  IMAD.MOV.U32 R14, RZ, RZ, RZ ;  /* 0x000000ffff0e7224 */ /* 0x000fe200078e00ff */
[----:B------:R-:W-:Y:S01]  /*15c0*/  MOV R8, 0x1 ;  /* 0x0000000100087802 */ /* 0x000fe20000000f00 */
[----:B------:R-:W4:Y:S01]  /*15d0*/  LDC R0, c[0x0][0x374] ;  /* 0x0000dd00ff007b82 */ /* 0x000f220000000800 */
[----:B------:R-:W-:Y:S01]  /*15e0*/  IMAD.MOV.U32 R10, RZ, RZ, RZ ;  /* 0x000000ffff0a7224 */ /* 0x000fe200078e00ff */
[----:B------:R-:W2:Y:S01]  /*15f0*/  LDCU.64 UR22, c[0x0][0x348] ;  /* 0x00006900ff1677ac */ /* 0x000ea20008000a00 */
[----:B------:R-:W-:Y:S01]  /*1600*/  UMOV UR6, URZ ;  /* 0x000000ff00067c82 */ /* 0x000fe20008000000 */
[----:B-1----:R-:W-:-:S04]  /*1610*/  UIADD3 UR5, UPT, UPT, UR13, 0x3f, URZ ;  /* 0x0000003f0d057890 */ /* 0x002fc8000fffe0ff */
[----:B------:R-:W-:-:S04]  /*1620*/  USHF.R.S32.HI UR4, URZ, 0x1f, UR5 ;  /* 0x0000001fff047899 */ /* 0x000fc80008011405 */
[----:B------:R-:W-:-:S04]  /*1630*/  ULEA.HI UR4, UR4, UR5, URZ, 0x6 ;  /* 0x0000000504047291 */ /* 0x000fc8000f8f30ff */
[----:B------:R-:W-:Y:S02]  /*1640*/  USHF.R.S32.HI UR15, URZ, 0x6, UR4 ;  /* 0x00000006ff0f7899 */ /* 0x000fe40008011404 */
[----:B------:R-:W-:Y:S02]  /*1650*/  UIADD3 UR4, UPT, UPT, UR13, -0x1, URZ ;  /* 0xffffffff0d047890 */ /* 0x000fe4000fffe0ff */
[----:B------:R-:W-:Y:S02]  /*1660*/  UISETP.LT.U32.AND UP0, UPT, UR15, 0x11, UPT ;  /* 0x000000110f00788c */ /* 0x000fe4000bf01070 */
[----:B------:R-:W-:Y:S02]  /*1670*/  UISETP.GE.U32.AND UP1, UPT, UR4, -0x7f, UPT ;  /* 0xffffff810400788c */ /* 0x000fe4000bf26070 */
[----:B------:R-:W-:Y:S02]  /*1680*/  USEL UR14, UR15, 0x11, UP0 ;  /* 0x000000110f0e7887 */ /* 0x000fe40008000000 */
[----:B------:R-:W-:-:S02]  /*1690*/  UIADD3 UR13, UPT, UPT, UR13, 0x7e, URZ ;  /* 0x0000007e0d0d7890 */ /* 0x000fc4000fffe0ff */
[----:B------:R-:W-:Y:S02]  /*16a0*/  UIADD3 UR5, UPT, UPT, UR14, -0x1, URZ ;  /* 0xffffffff0e057890 */ /* 0x000fe4000fffe0ff */
[----:B------:R-:W-:-:S03]  /*16b0*/  UIADD3 UR7, UPT, UPT, UR15, -UR14, URZ ;  /* 0x8000000e0f077290 */ /* 0x000fc6000fffe0ff */
[----:B------:R-:W-:-:S04]  /*16c0*/  @UP1 UIADD3 UR5, UPT, UPT, UR14, URZ, URZ ;  /* 0x000000ff0e051290 */ /* 0x000fc8000fffe0ff */
[----:B--2---:R-:W-:-:S12]  /*16d0*/  UIADD3 UR5, UPT, UPT, UR5, 0x1, URZ ;  /* 0x0000000105057890 */ /* 0x004fd8000fffe0ff */
.L_x_36:
[----:B------:R-:W-:Y:S01]  /*16e0*/  UISETP.NE.AND UP0, UPT, UR37, URZ, UPT ;  /* 0x000000ff2500728c */ /* 0x000fe2000bf05270 */
[----:B------:R-:W1:Y:S08]  /*16f0*/  S2UR UR37, SR_CgaCtaId ;  /* 0x00000000002579c3 */ /* 0x000e700000008800 */
[----:B------:R-:W-:Y:S05]  /*1700*/  BRA.U UP0, `(.L_x_19) ;  /* 0x0000000100347547 */ /* 0x000fea000b800000 */
[----:B------:R-:W2:Y:S01]  /*1710*/  S2R R2, SR_CgaCtaId ;  /* 0x0000000000027919 */ /* 0x000ea20000008800 */
[----:B------:R-:W-:-:S04]  /*1720*/  MOV R3, 0x400 ;  /* 0x0000040000037802 */ /* 0x000fc80000000f00 */
[----:B--2---:R-:W-:Y:S02]  /*1730*/  LEA R3, R2, R3, 0x18 ;  /* 0x0000000302037211 */ /* 0x004fe400078ec0ff */
[----:B------:R-:W-:-:S03]  /*1740*/  SHF.L.U32 R2, R8, 0x1f, RZ ;  /* 0x0000001f08027819 */ /* 0x000fc600000006ff */
[----:B------:R-:W-:-:S04]  /*1750*/  IMAD R3, R10, 0x8, R3 ;  /* 0x000000080a037824 */ /* 0x000fc800078e0203 */
[----:B------:R-:W2:Y:S02]  /*1760*/  SYNCS.PHASECHK.TRANS64.TRYWAIT P0, [R3+URZ+0x1b0], R2 ;  /* 0x0001b002030075a7 */ /* 0x000ea400080011ff */
[----:B--2---:R-:W-:Y:S05]  /*1770*/  @!P0 BRA `(.L_x_20) ;  /* 0x0000006000988947 */ /* 0x004fea0003800000 */
.L_x_119:
[----:B------:R-:W-:Y:S01]  /*1780*/  VIADD R10, R10, 0x1 ;  /* 0x000000010a0a7836 */ /* 0x000fe20000000000 */
[----:B------:R2:W-:Y:S04]  /*1790*/  SYNCS.ARRIVE.TRANS64.A1T0 RZ, [R3+URZ+0x1a0], RZ ;  /* 0x0001a0ff03ff79a7 */ /* 0x0005e800081000ff */
[----:B------:R-:W-:-:S04]  /*17a0*/  ISETP.NE.AND P0, PT, R10, 0x2, PT ;  /* 0x000000020a00780c */ /* 0x000fc80003f05270 */
[----:B------:R-:W-:Y:S02]  /*17b0*/  SEL R10, R10, RZ, P0 ;  /* 0x000000ff0a0a7207 */ /* 0x000fe40000000000 */
[----:B--2---:R-:W-:-:S04]  /*17c0*/  SEL R3, RZ, 0x1, P0 ;  /* 0x00000001ff037807 */ /* 0x004fc80000000000 */
[----:B------:R-:W-:-:S07]  /*17d0*/  LOP3.LUT R8, R8, R3, RZ, 0x3c, !PT ;  /* 0x0000000308087212 */ /* 0x000fce00078e3cff */
.L_x_19:
[----:B------:R-:W-:Y:S01]  /*17e0*/  UMOV UR4, 0x400 ;  /* 0x0000040000047882 */ /* 0x000fe20000000000 */
[----:B------:R-:W-:Y:S01]  /*17f0*/  SHF.L.U32 R2, R15, 0x1f, RZ ;  /* 0x0000001f0f027819 */ /* 0x000fe200000006ff */
[----:B-1----:R-:W-:Y:S01]  /*1800*/  ULEA UR4, UR37, UR4, 0x18 ;  /* 0x0000000425047291 */ /* 0x002fe2000f8ec0ff */
[----:B------:R-:W-:Y:S01]  /*1810*/  R2UR UR35, R21 ;  /* 0x00000000152372ca */ /* 0x000fe200000e0000 */
[----:B------:R-:W-:Y:S01]  /*1820*/  UISETP.GE.U32.AND UP0, UPT, UR13, 0x7f, UPT ;  /* 0x0000007f0d00788c */ /* 0x000fe2000bf06070 */
[----:B------:R-:W-:Y:S01]  /*1830*/  R2UR UR11, R20 ;  /* 0x00000000140b72ca */ /* 0x000fe200000e0000 */
[----:B------:R-:W-:Y:S01]  /*1840*/  ULEA UR8, UR6, UR4, 0x3 ;  /* 0x0000000406087291 */ /* 0x000fe2000f8e18ff */
[----:B------:R-:W-:-:S08]  /*1850*/  UMOV UR24, URZ ;  /* 0x000000ff00187c82 */ /* 0x000fd00008000000 */
[----:B------:R1:W2:Y:S01]  /*1860*/  SYNCS.PHASECHK.TRANS64.TRYWAIT P0, [UR8+0x88], R2 ;  /* 0x00008802ff0075a7 */ /* 0x0002a20008001108 */
[----:B------:R-:W-:Y:S02]  /*1870*/  USHF.L.U32 UR35, UR35, 0x6, URZ ;  /* 0x0000000623237899 */ /* 0x000fe400080006ff */
[----:B------:R-:W-:Y:S01]  /*1880*/  USHF.L.U32 UR11, UR11, 0x7, URZ ;  /* 0x000000070b0b7899 */ /* 0x000fe200080006ff */
[----:B------:R-:W-:Y:S11]  /*1890*/  BRA.U !UP0, `(.L_x_21) ;  /* 0x0000000108a87547 */ /* 0x000ff6000b800000 */
[----:B------:R-:W-:Y:S01]  /*18a0*/  UMOV UR16, URZ ;  /* 0x000000ff00107c82 */ /* 0x000fe20008000000 */
[----:B------:R-:W-:-:S05]  /*18b0*/  UMOV UR17, UR6 ;  /* 0x0000000600117c82 */ /* 0x000fca0008000000 */
.L_x_26:
[----:B-1----:R-:W-:Y:S01]  /*18c0*/  ULEA UR33, UR17, UR4, 0x3 ;  /* 0x0000000411217291 */ /* 0x002fe2000f8e18ff */
[----:B--2---:R-:W-:Y:S01]  /*18d0*/  @!P5 MOV R3, 0x3000 ;  /* 0x000030000003d802 */ /* 0x004fe20000000f00 */
[----:B--2---:R-:W-:Y:S10]  /*18e0*/  @P0 BRA `(.L_x_22) ;  /* 0x00000000000c0947 */ /* 0x004ff40003800000 */
[----:B------:R-:W-:-:S04]  /*18f0*/  SHF.L.U32 R5, R15, 0x1f, RZ ;  /* 0x0000001f0f057819 */ /* 0x000fc800000006ff */
[----:B------:R-:W2:Y:S02]  /*1900*/  SYNCS.PHASECHK.TRANS64.TRYWAIT P0, [UR33+0x88], R5 ;  /* 0x00008805ff0075a7 */ /* 0x000ea40008001121 */
[----:B--2---:R-:W-:Y:S05]  /*1910*/  @!P0 BRA `(.L_x_23) ;  /* 0x0000006000448947 */ /* 0x004fea0003800000 */
.L_x_22:
[----:B------:R2:W-:Y:S01]  /*1920*/  @!P5 SYNCS.ARRIVE.TRANS64 RZ, [UR33], R3 ;  /* 0x00000003ffffd9a7 */ /* 0x0005e20008000021 */
[----:B------:R-:W-:Y:S04]  /*1930*/  BSSY.RECONVERGENT B0, `(.L_x_24) ;  /* 0x0000003000007945 */ /* 0x000fe80003800200 */
[----:B------:R-:W-:Y:S05]  /*1940*/  @P4 BRA `(.L_x_25) ;  /* 0x0000000000044947 */ /* 0x000fea0003800000 */
[----:B------:R-:W-:Y:S05]  /*1950*/  BPT.TRAP 0x1 ;  /* 0x000000040000795c */ /* 0x000fea0000300000 */
.L_x_25:
[----:B------:R-:W-:Y:S05]  /*1960*/  BSYNC.RECONVERGENT B0 ;  /* 0x0000000000007941 */ /* 0x000fea0003800200 */
.L_x_24:
[----:B------:R-:W-:Y:S02]  /*1970*/  UIADD3 UR6, UPT, UPT, UR17, 0x1, URZ ;  /* 0x0000000111067890 */ /* 0x000fe4000fffe0ff */
[----:B------:R-:W-:Y:S02]  /*1980*/  ULEA UR32, UR17, UR4, 0xc ;  /* 0x0000000411207291 */ /* 0x000fe4000f8e60ff */
[----:B------:R-:W-:Y:S02]  /*1990*/  UISETP.NE.AND UP0, UPT, UR6, 0x11, UPT ;  /* 0x000000110600788c */ /* 0x000fe4000bf05270 */
[----:B------:R-:W-:Y:S02]  /*19a0*/  UIADD3 UR26, UP1, UPT, UR22, 0x80, URZ ;  /* 0x00000080161a7890 */ /* 0x000fe4000ff3e0ff */
[----:B------:R-:W-:Y:S02]  /*19b0*/  USEL UR9, URZ, 0x1, UP0 ;  /* 0x00000001ff097887 */ /* 0x000fe40008000000 */
[----:B------:R-:W-:-:S02]  /*19c0*/  USEL UR6, UR6, URZ, UP0 ;  /* 0x000000ff06067287 */ /* 0x000fc40008000000 */
[----:B------:R-:W-:Y:S02]  /*19d0*/  UIADD3 UR20, UP0, UPT, UR22, 0x180, URZ ;  /* 0x0000018016147890 */ /* 0x000fe4000ff1e0ff */
[----:B------:R-:W-:Y:S01]  /*19e0*/  ULEA UR8, UR6, UR4, 0x3 ;  /* 0x0000000406087291 */ /* 0x000fe2000f8e18ff */
[----:B------:R-:W-:Y:S01]  /*19f0*/  LOP3.LUT R15, R15, UR9, RZ, 0x3c, !PT ;  /* 0x000000090f0f7c12 */ /* 0x000fe2000f8e3cff */
[----:B------:R-:W-:Y:S02]  /*1a00*/  USHF.L.U32 UR34, UR16, 0x6, URZ ;  /* 0x0000000610227899 */ /* 0x000fe400080006ff */
[----:B------:R-:W-:Y:S01]  /*1a10*/  UIADD3.X UR27, UPT, UPT, URZ, UR23, URZ, UP1, !UPT ;  /* 0x00000017ff1b7290 */ /* 0x000fe20008ffe4ff */
[----:B-1----:R-:W-:Y:S01]  /*1a20*/  SHF.L.U32 R2, R15, 0x1f, RZ ;  /* 0x0000001f0f027819 */ /* 0x002fe200000006ff */
[----:B------:R-:W-:Y:S02]  /*1a30*/  UIADD3 UR32, UPT, UPT, UR32, 0x4400, URZ ;  /* 0x0000440020207890 */ /* 0x000fe4000fffe0ff */
[----:B------:R-:W-:Y:S01]  /*1a40*/  UIADD3.X UR21, UPT, UPT, URZ, UR23, URZ, UP0, !UPT ;  /* 0x00000017ff157290 */ /* 0x000fe200087fe4ff */
[----:B------:R1:W1:Y:S01]  /*1a50*/  SYNCS.PHASECHK.TRANS64.TRYWAIT P0, [UR8+0x88], R2 ;  /* 0x00008802ff0075a7 */ /* 0x0002620008001108 */
[----:B------:R-:W-:Y:S01]  /*1a60*/  ULEA UR8, UR17, UR4, 0xd ;  /* 0x0000000411087291 */ /* 0x000fe2000f8e68ff */
[----:B------:R-:W-:Y:S01]  /*1a70*/  UMOV UR18, 0x0 ;  /* 0x0000000000127882 */ /* 0x000fe20000000000 */
[----:B------:R-:W-:-:S02]  /*1a80*/  UMOV UR19, 0x10000000 ;  /* 0x1000000000137882 */ /* 0x000fc40000000000 */
[----:B------:R-:W-:Y:S01]  /*1a90*/  UIADD3 UR8, UPT, UPT, UR8, 0x15400, URZ ;  /* 0x0001540008087890 */ /* 0x000fe2000fffe0ff */
[----:B------:R1:W-:Y:S01]  /*1aa0*/  UTMALDG.3D [UR32], [UR26], desc[UR18] ;  /* 0x000012201a0075b4 */ /* 0x0003e20008011000 */
[----:B------:R-:W-:Y:S01]  /*1ab0*/  UMOV UR12, UR36 ;  /* 0x00000024000c7c82 */ /* 0x000fe20008000000 */
[----:B------:R-:W-:Y:S01]  /*1ac0*/  UMOV UR9, UR33 ;  /* 0x0000002100097c82 */ /* 0x000fe20008000000 */
[----:B------:R-:W-:Y:S01]  /*1ad0*/  UMOV UR10, UR34 ;  /* 0x00000022000a7c82 */ /* 0x000fe20008000000 */
[----:B------:R-:W-:Y:S01]  /*1ae0*/  UIADD3 UR16, UPT, UPT, UR16, 0x1, URZ ;  /* 0x0000000110107890 */ /* 0x000fe2000fffe0ff */
[----:B------:R-:W-:Y:S01]  /*1af0*/  UMOV UR24, UR5 ;  /* 0x0000000500187c82 */ /* 0x000fe20008000000 */
[----:B------:R-:W-:Y:S02]  /*1b00*/  UMOV UR17, UR6 ;  /* 0x0000000600117c82 */ /* 0x000fe40008000000 */
[----:B------:R1:W-:Y:S01]  /*1b10*/  UTMALDG.3D [UR8], [UR20], desc[UR18] ;  /* 0x00001208140075b4 */ /* 0x0003e20008011000 */
[----:B------:R-:W-:-:S09]  /*1b20*/  UISETP.NE.AND UP0, UPT, UR16, UR5, UPT ;  /* 0x000000051000728c */ /* 0x000fd2000bf05270 */
[----:B------:R-:W-:Y:S05]  /*1b30*/  BRA.U UP0, `(.L_x_26) ;  /* 0xfffffffd00607547 */ /* 0x000fea000b83ffff */
.L_x_21:
[----:B-1----:R-:W-:Y:S01]  /*1b40*/  ULEA UR8, UR6, UR4, 0x3 ;  /* 0x0000000406087291 */ /* 0x002fe2000f8e18ff */
[----:B------:R-:W-:Y:S01]  /*1b50*/  SHF.L.U32 R2, R15, 0x1f, RZ ;  /* 0x0000001f0f027819 */ /* 0x000fe200000006ff */
[----:B------:R-:W-:Y:S01]  /*1b60*/  @!P1 SYNCS.ARRIVE.TRANS64.A1T0 RZ, [UR4+0x138], RZ ;  /* 0x000138ffffff99a7 */ /* 0x000fe20008100004 */
[----:B------:R-:W-:-:S06]  /*1b70*/  UISETP.GT.AND UP0, UPT, UR15, UR14, UPT ;  /* 0x0000000e0f00728c */ /* 0x000fcc000bf04270 */
[----:B--2---:R1:W2:Y:S03]  /*1b80*/  SYNCS.PHASECHK.TRANS64.TRYWAIT P0, [UR8+0x88], R2 ;  /* 0x00008802ff0075a7 */ /* 0x0042a60008001108 */
[----:B------:R-:W-:Y:S05]  /*1b90*/  BRA.U !UP0, `(.L_x_27) ;  /* 0x0000000108ac7547 */ /* 0x000fea000b800000 */
[----:B------:R-:W-:Y:S01]  /*1ba0*/  UIADD3 UR21, UPT, UPT, UR7, UR24, URZ ;  /* 0x0000001807157290 */ /* 0x000fe2000fffe0ff */
[----:B------:R-:W-:-:S11]  /*1bb0*/  UMOV UR25, UR6 ;  /* 0x0000000600197c82 */ /* 0x000fd60008000000 */
.L_x_32:
[----:B-1----:R-:W-:Y:S01]  /*1bc0*/  ULEA UR17, UR25, UR4, 0x3 ;  /* 0x0000000419117291 */ /* 0x002fe2000f8e18ff */
[----:B--2---:R-:W-:Y:S01]  /*1bd0*/  @!P5 MOV R3, 0x3000 ;  /* 0x000030000003d802 */ /* 0x004fe20000000f00 */
[----:B--2---:R-:W-:Y:S10]  /*1be0*/  @P0 BRA `(.L_x_28) ;  /* 0x00000000000c0947 */ /* 0x004ff40003800000 */
[----:B------:R-:W-:-:S04]  /*1bf0*/  SHF.L.U32 R5, R15, 0x1f, RZ ;  /* 0x0000001f0f057819 */ /* 0x000fc800000006ff */
[----:B------:R-:W2:Y:S02]  /*1c00*/  SYNCS.PHASECHK.TRANS64.TRYWAIT P0, [UR17+0x88], R5 ;  /* 0x00008805ff0075a7 */ /* 0x000ea40008001111 */
[----:B--2---:R-:W-:Y:S05]  /*1c10*/  @!P0 BRA `(.L_x_29) ;  /* 0x0000005c009c8947 */ /* 0x004fea0003800000 */
.L_x_28:
[----:B------:R2:W-:Y:S01]  /*1c20*/  @!P5 SYNCS.ARRIVE.TRANS64 RZ, [UR17], R3 ;  /* 0x00000003ffffd9a7 */ /* 0x0005e20008000011 */
[----:B------:R-:W-:Y:S04]  /*1c30*/  BSSY.RECONVERGENT B0, `(.L_x_30) ;  /* 0x0000003000007945 */ /* 0x000fe80003800200 */
[----:B------:R-:W-:Y:S05]  /*1c40*/  @P4 BRA `(.L_x_31) ;  /* 0x0000000000044947 */ /* 0x000fea0003800000 */
[----:B------:R-:W-:Y:S05]  /*1c50*/  BPT.TRAP 0x1 ;  /* 0x000000040000795c */ /* 0x000fea0000300000 */
.L_x_31:
[----:B------:R-:W-:Y:S05]  /*1c60*/  BSYNC.RECONVERGENT B0 ;  /* 0x0000000000007941 */ /* 0x000fea0003800200 */
.L_x_30:
        /* <DEDUP_REMOVED lines=10> */
[----:B------:R-:W-:Y:S01]  /*1d10*/  UIADD3 UR16, UPT, UPT, UR16, 0x4400, URZ ;  /* 0x0000440010107890 */ /* 0x000fe2000fffe0ff */
[----:B-1----:R-:W-:Y:S01]  /*1d20*/  SHF.L.U32 R2, R15, 0x1f, RZ ;  /* 0x0000001f0f027819 */ /* 0x002fe200000006ff */
[----:B------:R-:W-:Y:S02]  /*1d30*/  UIADD3.X UR31, UPT, UPT, URZ, UR23, URZ, UP1, !UPT ;  /* 0x00000017ff1f7290 */ /* 0x000fe40008ffe4ff */
[----:B------:R-:W-:Y:S01]  /*1d40*/  UIADD3.X UR29, UPT, UPT, URZ, UR23, URZ, UP0, !UPT ;  /* 0x00000017ff1d7290 */ /* 0x000fe200087fe4ff */
[----:B------:R1:W1:Y:S01]  /*1d50*/  SYNCS.PHASECHK.TRANS64.TRYWAIT P0, [UR8+0x88], R2 ;  /* 0x00008802ff0075a7 */ /* 0x0002620008001108 */
[----:B------:R-:W-:Y:S01]  /*1d60*/  ULEA UR8, UR25, UR4, 0xd ;  /* 0x0000000419087291 */ /* 0x000fe2000f8e68ff */
[----:B------:R-:W-:Y:S01]  /*1d70*/  UMOV UR26, 0x0 ;  /* 0x00000000001a7882 */ /* 0x000fe20000000000 */
[----:B------:R-:W-:-:S02]  /*1d80*/  UMOV UR27, 0x10000000 ;  /* 0x10000000001b7882 */ /* 0x000fc40000000000 */
[----:B------:R-:W-:Y:S01]  /*1d90*/  UIADD3 UR8, UPT, UPT, UR8, 0x15400, URZ ;  /* 0x0001540008087890 */ /* 0x000fe2000fffe0ff */
[----:B------:R-:W-:Y:S01]  /*1da0*/  UMOV UR19, UR35 ;  /* 0x0000002300137c82 */ /* 0x000fe20008000000 */
[----:B------:R-:W-:Y:S01]  /*1db0*/  UMOV UR20, UR36 ;  /* 0x0000002400147c82 */ /* 0x000fe20008000000 */
[----:B------:R-:W-:Y:S01]  /*1dc0*/  UMOV UR12, UR36 ;  /* 0x00000024000c7c82 */ /* 0x000fe20008000000 */
[----:B------:R-:W-:Y:S01]  /*1dd0*/  UMOV UR9, UR17 ;  /* 0x0000001100097c82 */ /* 0x000fe20008000000 */
[----:B------:R-:W-:Y:S01]  /*1de0*/  UMOV UR10, UR18 ;  /* 0x00000012000a7c82 */ /* 0x000fe20008000000 */
[----:B------:R1:W-:Y:S01]  /*1df0*/  UTMALDG.3D [UR16], [UR30], desc[UR26] ;  /* 0x00001a101e0075b4 */ /* 0x0003e20008011000 */
[----:B------:R-:W-:Y:S01]  /*1e00*/  UIADD3 UR24, UPT, UPT, UR24, 0x1, URZ ;  /* 0x0000000118187890 */ /* 0x000fe2000fffe0ff */
[----:B------:R-:W-:-:S03]  /*1e10*/  UMOV UR25, UR6 ;  /* 0x0000000600197c82 */ /* 0x000fc60008000000 */
[----:B------:R-:W-:Y:S01]  /*1e20*/  UISETP.NE.AND UP0, UPT, UR24, UR21, UPT ;  /* 0x000000151800728c */ /* 0x000fe2000bf05270 */
[----:B------:R1:W-:Y:S08]  /*1e30*/  UTMALDG.3D [UR8], [UR28], desc[UR26] ;  /* 0x00001a081c0075b4 */ /* 0x0003f00008011000 */
[----:B------:R-:W-:Y:S05]  /*1e40*/  BRA.U UP0, `(.L_x_32) ;  /* 0xfffffffd005c7547 */ /* 0x000fea000b83ffff */
.L_x_27:
[----:B-1----:R-:W-:Y:S01]  /*1e50*/  LEA R2, R14, UR4, 0x3 ;  /* 0x000000040e027c11 */ /* 0x002fe2000f8e18ff */
[----:B------:R-:W-:Y:S01]  /*1e60*/  NOP ;  /* 0x0000000000007918 */ /* 0x000fe20000000000 */
[----:B--2---:R-:W-:Y:S02]  /*1e70*/  SHF.L.U32 R3, R12, 0x1f, RZ ;  /* 0x0000001f0c037819 */ /* 0x004fe400000006ff */
[----:B------:R-:W-:Y:S02]  /*1e80*/  LEA R4, R14, UR4, 0x4 ;  /* 0x000000040e047c11 */ /* 0x000fe4000f8e20ff */
[----:B------:R-:W1:Y:S02]  /*1e90*/  SYNCS.PHASECHK.TRANS64.TRYWAIT P0, [R2+URZ+0x140], R3 ;  /* 0x00014003020075a7 */ /* 0x000e6400080011ff */
[----:B-1----:R-:W-:Y:S05]  /*1ea0*/  @!P0 BRA `(.L_x_33) ;  /* 0x0000005c00108947 */ /* 0x002fea0003800000 */
.L_x_122:
[----:B------:R-:W2:Y:S01]  /*1eb0*/  LDS.128 R4, [R4+0x1d0] ;  /* 0x0001d00004047984 */ /* 0x000ea20000000c00 */
[----:B---3--:R-:W-:Y:S01]  /*1ec0*/  ISETP.GE.AND P0, PT, R40, 0x1, PT ;  /* 0x000000012800780c */ /* 0x008fe20003f06270 */
[----:B-1----:R-:W-:Y:S01]  /*1ed0*/  VIADD R2, R2, 0x150 ;  /* 0x0000015002027836 */ /* 0x002fe20000000000 */
[----:B------:R-:W-:Y:S01]  /*1ee0*/  @!PT LDS RZ, [RZ] ;  /* 0x00000000fffff984 */ /* 0x000fe20000000800 */
[----:B------:R-:W-:Y:S01]  /*1ef0*/  @!PT LDS RZ, [RZ] ;  /* 0x00000000fffff984 */ /* 0x000fe20000000800 */
[----:B------:R-:W-:Y:S01]  /*1f00*/  @!PT LDS RZ, [RZ] ;  /* 0x00000000fffff984 */ /* 0x000fe20000000800 */
[----:B------:R-:W-:Y:S01]  /*1f10*/  @!PT LDS RZ, [RZ] ;  /* 0x00000000fffff984 */ /* 0x000fe20000000800 */
[----:B------:R1:W-:Y:S06]  /*1f20*/  MEMBAR.ALL.CTA ;  /* 0x0000000000007992 */ /* 0x0003ec0000008000 */
[----:B-1----:R-:W1:Y:S01]  /*1f30*/  FENCE.VIEW.ASYNC.S ;  /* 0x00000000000073c6 */ /* 0x002e620000000000 */
[----:B------:R-:W-:-:S04]  /*1f40*/  PRMT R2, RZ, 0x654, R2 ;  /* 0x00000654ff027816 */ /* 0x000fc80000000002 */
[----:B-1----:R1:W-:Y:S01]  /*1f50*/  SYNCS.ARRIVE.TRANS64.RED.A1T0 RZ, [R2+URZ], RZ ;  /* 0x000000ff02ff79a7 */ /* 0x0023e200081004ff */
[----:B--2---:R-:W-:-:S13]  /*1f60*/  LOP3.LUT P2, RZ, R6, 0x1, RZ, 0xc0, !PT ;  /* 0x0000000106ff7812 */ /* 0x004fda000784c0ff */
[----:B------:R-:W-:Y:S01]  /*1f70*/  @P2 SHF.R.U32.HI R3, RZ, 0x10, R5 ;  /* 0x00000010ff032819 */ /* 0x000fe20000011605 */
[----:B------:R-:W-:Y:S01]  /*1f80*/  VOTEU.ANY UP0, P2 ;  /* 0x0000000000ff7886 */ /* 0x000fe20001000100 */
[----:B------:R-:W-:Y:S02]  /*1f90*/  @P2 MOV R13, R4 ;  /* 0x00000004000d2202 */ /* 0x000fe40000000f00 */
[----:B------:R-:W-:Y:S02]  /*1fa0*/  @P2 R2UR.BROADCAST UR8, R3 ;  /* 0x00000000030822ca */ /* 0x000fe400008e0000 */
[----:B------:R-:W-:-:S11]  /*1fb0*/  @P2 LOP3.LUT R11, R5, 0xffff, RZ, 0xc0, !PT ;  /* 0x0000ffff050b2812 */ /* 0x000fd600078ec0ff */
[----:B------:R-:W-:Y:S01]  /*1fc0*/  @UP0 UMOV UR36, UR8 ;  /* 0x0000000800240c82 */ /* 0x000fe20008000000 */
[----:B-1----:R-:W-:Y:S05]  /*1fd0*/  @!P0 BRA `(.L_x_34) ;  /* 0x0000000000b88947 */ /* 0x002fea0003800000 */
[----:B------:R-:W4:Y:S01]  /*1fe0*/  LDC.64 R4, c[0x0][0xb18] ;  /* 0x0002c600ff047b82 */ /* 0x000f220000000a00 */
[----:B------:R-:W-:-:S07]  /*1ff0*/  ISETP.NE.AND P3, PT, R40, 0x1, PT ;  /* 0x000000012800780c */ /* 0x000fce0003f65270 */
[----:B------:R-:W1:Y:S08]  /*2000*/  LDC.64 R6, c[0x0][0xb10] ;  /* 0x0002c400ff067b82 */ /* 0x000e700000000a00 */
[----:B------:R-:W2:Y:S08]  /*2010*/  LDC R16, c[0x0][0xb20] ;  /* 0x0002c800ff107b82 */ /* 0x000eb00000000800 */
[----:B------:R-:W3:Y:S01]  /*2020*/  LDC R18, c[0x0][0xb0c] ;  /* 0x0002c300ff127b82 */ /* 0x000ee20000000800 */
[----:B----4-:R-:W-:Y:S01]  /*2030*/  IMAD.HI.U32 R17, R0, R5, RZ ;  /* 0x0000000500117227 */ /* 0x010fe200078e00ff */
[----:B------:R-:W-:-:S03]  /*2040*/  ISETP.NE.AND P0, PT, R4, 0x1, PT ;  /* 0x000000010400780c */ /* 0x000fc60003f05270 */
[----:B------:R-:W-:-:S03]  /*2050*/  IMAD.HI.U32 R5, R11, R5, RZ ;  /* 0x000000050b057227 */ /* 0x000fc600078e00ff */
[----:B------:R-:W4:Y:S01]  /*2060*/  LDC.64 R2, c[0x0][0xb28] ;  /* 0x0002ca00ff027b82 */ /* 0x000f220000000a00 */
[----:B-1----:R-:W-:-:S04]  /*2070*/  IMAD.HI.U32 R20, R9, R6, RZ ;  /* 0x0000000609147227 */ /* 0x002fc800078e00ff */
[----:B------:R-:W-:Y:S01]  /*2080*/  IMAD.HI.U32 R22, R13, R6, RZ ;  /* 0x000000060d167227 */ /* 0x000fe200078e00ff */
[----:B------:R-:W-:Y:S02]  /*2090*/  SHF.R.U32.HI R20, RZ, R7, R20 ;  /* 0x00000007ff147219 */ /* 0x000fe40000011614 */
[-C--:B--2---:R-:W-:Y:S02]  /*20a0*/  SHF.R.U32.HI R17, RZ, R16.reuse, R17 ;  /* 0x00000010ff117219 */ /* 0x084fe40000011611 */
[----:B------:R-:W-:Y:S02]  /*20b0*/  SHF.R.U32.HI R16, RZ, R16, R5 ;  /* 0x00000010ff107219 */ /* 0x000fe40000011605 */
[----:B------:R-:W-:Y:S02]  /*20c0*/  SEL R17, R0, R17, !P0 ;  /* 0x0000001100117207 */ /* 0x000fe40004000000 */
[----:B------:R-:W-:Y:S02]  /*20d0*/  SHF.R.U32.HI R22, RZ, R7, R22 ;  /* 0x00000007ff167219 */ /* 0x000fe40000011616 */
[----:B---3--:R-:W-:-:S02]  /*20e0*/  ISETP.NE.AND P1, PT, R18, 0x1, PT ;  /* 0x000000011200780c */ /* 0x008fc40003f25270 */
[----:B------:R-:W-:Y:S02]  /*20f0*/  SEL R5, R11, R16, !P0 ;  /* 0x000000100b057207 */ /* 0x000fe40004000000 */
[----:B------:R-:W-:Y:S02]  /*2100*/  SEL R19, R9, R20, !P1 ;  /* 0x0000001409137207 */ /* 0x000fe40004800000 */
[----:B------:R-:W-:Y:S01]  /*2110*/  SEL R7, R13, R22, !P1 ;  /* 0x000000160d077207 */ /* 0x000fe20004800000 */
[----:B----4-:R-:W-:-:S04]  /*2120*/  IMAD.HI.U32 R20, R17, R2, RZ ;  /* 0x0000000211147227 */ /* 0x010fc800078e00ff */
[----:B------:R-:W-:Y:S01]  /*2130*/  IMAD.HI.U32 R6, R19, R2, RZ ;  /* 0x0000000213067227 */ /* 0x000fe200078e00ff */
[----:B------:R-:W-:-:S04]  /*2140*/  @P3 SHF.R.U32.HI R17, RZ, R3, R20 ;  /* 0x00000003ff113219 */ /* 0x000fc80000011614 */
        /* <DEDUP_REMOVED lines=8> */
[----:B------:R-:W-:-:S04]  /*21d0*/  @!P0 IMAD.HI.U32 R16, R7, R2, RZ ;  /* 0x0000000207108227 */ /* 0x000fc800078e00ff */
[----:B------:R-:W-:Y:S01]  /*21e0*/  IMAD.MOV R2, RZ, RZ, -R6 ;  /* 0x000000ffff027224 */ /* 0x000fe200078e0a06 */
[----:B------:R-:W-:-:S03]  /*21f0*/  @!P0 SHF.R.U32.HI R16, RZ, R3, R16 ;  /* 0x00000003ff108219 */ /* 0x000fc60000011610 */
[----:B------:R-:W-:Y:S01]  /*2200*/  IMAD R2, R40, R2, R5 ;  /* 0x0000000228027224 */ /* 0x000fe200078e0205 */
[----:B------:R-:W-:Y:S02]  /*2210*/  @!P0 SEL R3, R7, R16, !P3 ;  /* 0x0000001007038207 */ /* 0x000fe40005800000 */
[----:B------:R-:W-:-:S03]  /*2220*/  IADD3 R16, PT, PT, -R5, RZ, RZ ;  /* 0x000000ff05107210 */ /* 0x000fc60007ffe1ff */
[--C-:B------:R-:W-:Y:S02]  /*2230*/  @!P0 IMAD.IADD R6, R6, 0x1, -R3.reuse ;  /* 0x0000000106068824 */ /* 0x100fe400078e0a03 */
[----:B------:R-:W-:Y:S01]  /*2240*/  @!P0 IMAD R3, R2, R19, R3 ;  /* 0x0000001302038224 */ /* 0x000fe200078e0203 */
[----:B------:R-:W-:Y:S01]  /*2250*/  IADD3 R2, PT, PT, -R7, RZ, RZ ;  /* 0x000000ff07027210 */ /* 0x000fe20007ffe1ff */
[----:B------:R-:W-:Y:S02]  /*2260*/  @!P0 IMAD R5, R40, R6, R7 ;  /* 0x0000000628058224 */ /* 0x000fe400078e0207 */
[----:B------:R-:W-:Y:S02]  /*2270*/  IMAD R11, R4, R16, R11 ;  /* 0x00000010040b7224 */ /* 0x000fe400078e020b */
[----:B------:R-:W-:Y:S02]  /*2280*/  @!P0 IMAD.MOV.U32 R7, RZ, RZ, R3 ;  /* 0x000000ffff078224 */ /* 0x000fe400078e0003 */
[----:B------:R-:W-:-:S02]  /*2290*/  IMAD R2, R18, R2, R13 ;  /* 0x0000000212027224 */ /* 0x000fc400078e020d */
[----:B------:R-:W-:Y:S02]  /*22a0*/  IMAD R11, R5, R4, R11 ;  /* 0x00000004050b7224 */ /* 0x000fe400078e020b */
[----:B------:R-:W-:Y:S02]  /*22b0*/  IMAD R13, R7, R18, R2 ;  /* 0x00000012070d7224 */ /* 0x000fe400078e0202 */
.L_x_34:
[----:B------:R-:W1:Y:S02]  /*22c0*/  LDCU UR8, c[0x0][0xb30] ;  /* 0x00016600ff0877ac */ /* 0x000e640008000800 */
[----:B-1----:R-:W-:-:S09]  /*22d0*/  UISETP.NE.AND UP0, UPT, UR8, 0x1, UPT ;  /* 0x000000010800788c */ /* 0x002fd2000bf05270 */
[----:B------:R-:W-:Y:S05]  /*22e0*/  BRA.U UP0, `(.L_x_35) ;  /* 0x0000000100407547 */ /* 0x000fea000b800000 */
[----:B------:R-:W1:Y:S08]  /*22f0*/  LDC.64 R4, c[0x0][0xb10] ;  /* 0x0002c400ff047b82 */ /* 0x000e700000000a00 */
[----:B------:R-:W2:Y:S08]  /*2300*/  LDC.64 R2, c[0x0][0xb18] ;  /* 0x0002c600ff027b82 */ /* 0x000eb00000000a00 */
[----:B------:R-:W3:Y:S08]  /*2310*/  LDC R6, c[0x0][0xb20] ;  /* 0x0002c800ff067b82 */ /* 0x000ef00000000800 */
[----:B------:R-:W4:Y:S01]  /*2320*/  LDC R16, c[0x0][0xb0c] ;  /* 0x0002c300ff107b82 */ /* 0x000f220000000800 */
[----:B-1----:R-:W-:-:S05]  /*2330*/  IMAD.HI.U32 R4, R13, R4, RZ ;  /* 0x000000040d047227 */ /* 0x002fca00078e00ff */
[----:B------:R-:W-:Y:S01]  /*2340*/  SHF.R.U32.HI R4, RZ, R5, R4 ;  /* 0x00000005ff047219 */ /* 0x000fe20000011604 */
[----:B--2---:R-:W-:Y:S01]  /*2350*/  IMAD.HI.U32 R3, R11, R3, RZ ;  /* 0x000000030b037227 */ /* 0x004fe200078e00ff */
[----:B------:R-:W-:-:S04]  /*2360*/  ISETP.NE.AND P0, PT, R2, 0x1, PT ;  /* 0x000000010200780c */ /* 0x000fc80003f05270 */
[----:B---3--:R-:W-:-:S04]  /*2370*/  SHF.R.U32.HI R6, RZ, R6, R3 ;  /* 0x00000006ff067219 */ /* 0x008fc80000011603 */
[----:B------:R-:W-:Y:S02]  /*2380*/  SEL R3, R11, R6, !P0 ;  /* 0x000000060b037207 */ /* 0x000fe40004000000 */
[----:B----4-:R-:W-:-:S04]  /*2390*/  ISETP.NE.AND P1, PT, R16, 0x1, PT ;  /* 0x000000011000780c */ /* 0x010fc80003f25270 */
[----:B------:R-:W-:-:S05]  /*23a0*/  SEL R4, R13, R4, !P1 ;  /* 0x000000040d047207 */ /* 0x000fca0004800000 */
[----:B------:R-:W-:Y:S02]  /*23b0*/  IMAD.IADD R5, R3, 0x1, -R4 ;  /* 0x0000000103057824 */ /* 0x000fe400078e0a04 */
[----:B------:R-:W-:Y:S02]  /*23c0*/  IMAD.IADD R3, R4, 0x1, -R3 ;  /* 0x0000000104037824 */ /* 0x000fe400078e0a03 */
[----:B------:R-:W-:Y:S02]  /*23d0*/  IMAD R13, R5, R16, R13 ;  /* 0x00000010050d7224 */ /* 0x000fe400078e020d */
[----:B------:R-:W-:-:S07]  /*23e0*/  IMAD R11, R3, R2, R11 ;  /* 0x00000002030b7224 */ /* 0x000fce00078e020b */
.L_x_35:
[----:B------:R-:W-:Y:S01]  /*23f0*/  VIADD R14, R14, 0x1 ;  /* 0x000000010e0e7836 */ /* 0x000fe20000000000 */
[----:B------:R-:W-:Y:S01]  /*2400*/  PLOP3.LUT P1, PT, PT, PT, PT, 0x80, 0x8 ;  /* 0x000000000008781c */ /* 0x000fe20003f2f070 */
[----:B------:R-:W-:Y:S02]  /*2410*/  IMAD.IADD R21, R13, 0x1, R96 ;  /* 0x000000010d157824 */ /* 0x000fe400078e0260 */
[----:B------:R-:W-:Y:S01]  /*2420*/  IMAD.IADD R20, R11, 0x1, R94 ;  /* 0x000000010b147824 */ /* 0x000fe200078e025e */
[----:B------:R-:W-:-:S04]  /*2430*/  ISETP.NE.AND P0, PT, R14, 0x2, PT ;  /* 0x000000020e00780c */ /* 0x000fc80003f05270 */
[----:B------:R-:W-:Y:S02]  /*2440*/  SEL R3, RZ, 0x1, P0 ;  /* 0x00000001ff037807 */ /* 0x000fe40000000000 */
[----:B------:R-:W-:Y:S02]  /*2450*/  SEL R14, R14, RZ, P0 ;  /* 0x000000ff0e0e7207 */ /* 0x000fe40000000000 */
[----:B------:R-:W-:Y:S01]  /*2460*/  LOP3.LUT R12, R12, R3, RZ, 0x3c, !PT ;  /* 0x000000030c0c7212 */ /* 0x000fe200078e3cff */
[----:B------:R-:W-:Y:S06]  /*2470*/  @P2 BRA `(.L_x_36) ;  /* 0xfffffff000982947 */ /* 0x000fec000383ffff */
[----:B------:R-:W-:Y:S01]  /*2480*/  UIADD3 UR4, UPT, UPT, UR4, 0x88, URZ ;  /* 0x0000008804047890 */ /* 0x000fe2000fffe0ff */
[----:B------:R-:W-:-:S03]  /*2490*/  SHF.L.U32 R3, R15, 0x1f, RZ ;  /* 0x0000001f0f037819 */ /* 0x000fc600000006ff */
[----:B------:R-:W-:-:S09]  /*24a0*/  ULEA UR5, UR6, UR4, 0x3 ;  /* 0x0000000406057291 */ /* 0x000fd2000f8e18ff */
[----:B------:R-:W1:Y:S02]  /*24b0*/  SYNCS.PHASECHK.TRANS64.TRYWAIT P0, [UR5], R3 ;  /* 0x00000003ff0075a7 */ /* 0x000e640008001105 */
[----:B-1----:R-:W-:Y:S05]  /*24c0*/  @!P0 BRA `(.L_x_37) ;  /* 0x00000054009c8947 */ /* 0x002fea0003800000 */
.L_x_124:
[----:B------:R-:W-:-:S04]  /*24d0*/  UIADD3 UR6, UPT, UPT, UR6, 0x1, URZ ;  /* 0x0000000106067890 */ /* 0x000fc8000fffe0ff */
[----:B------:R-:W-:-:S04]  /*24e0*/  UISETP.NE.AND UP0, UPT, UR6, 0x11, UPT ;  /* 0x000000110600788c */ /* 0x000fc8000bf05270 */
[----:B------:R-:W-:Y:S02]  /*24f0*/  USEL UR7, URZ, 0x1, UP0 ;  /* 0x00000001ff077887 */ /* 0x000fe40008000000 */
[----:B------:R-:W-:-:S04]  /*2500*/  USEL UR6, UR6, URZ, UP0 ;  /* 0x000000ff06067287 */ /* 0x000fc80008000000 */
[----:B------:R-:W-:Y:S01]  /*2510*/  ULEA UR5, UR6, UR4, 0x3 ;  /* 0x0000000406057291 */ /* 0x000fe2000f8e18ff */
[----:B------:R-:W-:-:S04]  /*2520*/  LOP3.LUT R2, R15, UR7, RZ, 0x3c, !PT ;  /* 0x000000070f027c12 */ /* 0x000fc8000f8e3cff */
[----:B-1----:R-:W-:-:S04]  /*2530*/  SHF.L.U32 R3, R2, 0x1f, RZ ;  /* 0x0000001f02037819 */ /* 0x002fc800000006ff */
[----:B------:R-:W1:Y:S02]  /*2540*/  SYNCS.PHASECHK.TRANS64.TRYWAIT P0, [UR5], R3 ;  /* 0x00000003ff0075a7 */ /* 0x000e640008001105 */
[----:B-1----:R-:W-:Y:S05]  /*2550*/  @!P0 BRA `(.L_x_38) ;  /* 0x0000005400908947 */ /* 0x002fea0003800000 */
.L_x_126:
        /* <DEDUP_REMOVED lines=9> */
.L_x_128:
        /* <DEDUP_REMOVED lines=9> */
.L_x_130:
        /* <DEDUP_REMOVED lines=9> */
.L_x_132:
        /* <DEDUP_REMOVED lines=9> */
.L_x_134:
        /* <DEDUP_REMOVED lines=9> */
.L_x_136:
        /* <DEDUP_REMOVED lines=9> */
.L_x_138:
        /* <DEDUP_REMOVED lines=9> */
.L_x_140:
        /* <DEDUP_REMOVED lines=9> */
.L_x_142:
        /* <DEDUP_REMOVED lines=9> */
.L_x_144:
        /* <DEDUP_REMOVED lines=9> */
.L_x_146:
        /* <DEDUP_REMOVED lines=9> */
.L_x_148:
        /* <DEDUP_REMOVED lines=9> */
.L_x_150:
        /* <DEDUP_REMOVED lines=9> */
.L_x_152:
        /* <DEDUP_REMOVED lines=9> */
.L_x_154:
[----:B------:R-:W-:-:S04]  /*2d40*/  UIADD3 UR6, UPT, UPT, UR6, 0x1, URZ ;  /* 0x0000000106067890 */ /* 0x000fc8000fffe0ff */
[----:B------:R-:W-:-:S04]  /*2d50*/  UISETP.NE.AND UP0, UPT, UR6, 0x11, UPT ;  /* 0x000000110600788c */ /* 0x000fc8000bf05270 */
[----:B------:R-:W-:Y:S02]  /*2d60*/  USEL UR5, URZ, 0x1, UP0 ;  /* 0x00000001ff057887 */ /* 0x000fe40008000000 */
[----:B------:R-:W-:-:S04]  /*2d70*/  USEL UR6, UR6, URZ, UP0 ;  /* 0x000000ff06067287 */ /* 0x000fc80008000000 */
[----:B------:R-:W-:Y:S01]  /*2d80*/  ULEA UR6, UR6, UR4, 0x3 ;  /* 0x0000000406067291 */ /* 0x000fe2000f8e18ff */
[----:B-1----:R-:W-:-:S04]  /*2d90*/  LOP3.LUT R3, R2, UR5, RZ, 0x3c, !PT ;  /* 0x0000000502037c12 */ /* 0x002fc8000f8e3cff */
[----:B------:R-:W-:Y:S01]  /*2da0*/  SHF.L.U32 R3, R3, 0x1f, RZ ;  /* 0x0000001f03037819 */ /* 0x000fe200000006ff */
[----:B----4-:R-:W-:-:S07]  /*2db0*/  IMAD.U32 R0, RZ, RZ, UR6 ;  /* 0x00000006ff007e24 */ /* 0x010fce000f8e00ff */
.L_x_53:
[----:B-1----:R1:W2:Y:S02]  /*2dc0*/  SYNCS.PHASECHK.TRANS64.TRYWAIT P0, [R0+URZ], R3 ;  /* 0x00000003000075a7 */ /* 0x0022a400080011ff */
[----:B--2---:R-:W-:Y:S05]  /*2dd0*/  @!P0 NANOSLEEP.SYNCS 0x989680 ;  /* 0x009896800000895d */ /* 0x004fea0003900000 */
[----:B------:R-:W2:Y:S02]  /*2de0*/  @!P0 SYNCS.PHASECHK.TRANS64 P0, [R0+URZ], R3 ;  /* 0x00000003000085a7 */ /* 0x000ea400080010ff */
[----:B--2---:R-:W-:Y:S05]  /*2df0*/  @P0 EXIT ;  /* 0x000000000000094d */ /* 0x004fea0003800000 */
[----:B------:R-:W-:Y:S05]  /*2e00*/  BRA `(.L_x_53) ;  /* 0xfffffffc00ec7947 */ /* 0x000fea000383ffff */
.L_x_18:
[----:B------:R-:W-:-:S04]  /*2e10*/  UISETP.NE.AND UP1, UPT, UR37, URZ, UPT ;  /* 0x000000ff2500728c */ /* 0x000fc8000bf25270 */
[----:B------:R-:W-:-:S09]  /*2e20*/  UISETP.NE.OR UP1, UPT, UR8, 0x1, UP1 ;  /* 0x000000010800788c */ /* 0x000fd20008f25670 */
[----:B------:R-:W-:Y:S05]  /*2e30*/  BRA.U UP1, `(.L_x_54) ;  /* 0x0000000501487547 */ /* 0x000fea000b800000 */
[----:B------:R-:W-:Y:S01]  /*2e40*/  ISETP.NE.AND P2, PT, R2, RZ, PT ;  /* 0x000000ff0200720c */ /* 0x000fe20003f45270 */
[----:B------:R-:W-:Y:S01]  /*2e50*/  IMAD.MOV.U32 R12, RZ, RZ, 0x1 ;  /* 0x00000001ff0c7424 */ /* 0x000fe200078e00ff */
[----:B------:R-:W-:Y:S02]  /*2e60*/  CS2R R10, SRZ ;  /* 0x00000000000a7805 */ /* 0x000fe4000001ff00 */
[----:B------:R-:W-:Y:S01]  /*2e70*/  CS2R R8, SRZ ;  /* 0x0000000000087805 */ /* 0x000fe2000001ff00 */
[----:B------:R-:W-:Y:S01]  /*2e80*/  UMOV UR4, 0x400 ;  /* 0x0000040000047882 */ /* 0x000fe20000000000 */
[----:B------:R-:W-:Y:S01]  /*2e90*/  UMOV UR6, URZ ;  /* 0x000000ff00067c82 */ /* 0x000fe20008000000 */
[----:B------:R-:W-:-:S12]  /*2ea0*/  ULEA UR37, UR37, UR4, 0x18 ;  /* 0x0000000425257291 */ /* 0x000fd8000f8ec0ff */
.L_x_58:
[----:B------:R-:W-:Y:S02]  /*2eb0*/  LEA R0, R8, UR37, 0x3 ;  /* 0x0000002508007c11 */ /* 0x000fe4000f8e18ff */
[----:B------:R-:W-:-:S03]  /*2ec0*/  SHF.L.U32 R5, R9, 0x1f, RZ ;  /* 0x0000001f09057819 */ /* 0x000fc600000006ff */
[----:B------:R-:W-:Y:S01]  /*2ed0*/  VIADD R4, R0, 0x1b0 ;  /* 0x000001b000047836 */ /* 0x000fe20000000000 */
[----:B------:R-:W1:Y:S02]  /*2ee0*/  SYNCS.PHASECHK.TRANS64.TRYWAIT P0, [R0+URZ+0x1a0], R5 ;  /* 0x0001a005000075a7 */ /* 0x000e6400080011ff */
[----:B-1----:R-:W-:Y:S05]  /*2ef0*/  @!P0 BRA `(.L_x_55) ;  /* 0x0000005000908947 */ /* 0x002fea0003800000 */
.L_x_155:
[----:B------:R-:W-:Y:S01]  /*2f00*/  ULEA UR5, UR6, UR37, 0x3 ;  /* 0x0000002506057291 */ /* 0x000fe2000f8e18ff */
[----:B------:R-:W-:Y:S02]  /*2f10*/  PRMT R4, RZ, 0x654, R4 ;  /* 0x00000654ff047816 */ /* 0x000fe40000000004 */
[----:B-1----:R-:W-:Y:S01]  /*2f20*/  SHF.L.U32 R5, R12, 0x1f, RZ ;  /* 0x0000001f0c057819 */ /* 0x002fe200000006ff */
[----:B------:R-:W-:Y:S01]  /*2f30*/  UIADD3 UR4, UPT, UPT, UR5, 0x140, URZ ;  /* 0x0000014005047890 */ /* 0x000fe2000fffe0ff */
[----:B------:R1:W-:Y:S05]  /*2f40*/  SYNCS.ARRIVE.TRANS64.RED.A1T0 RZ, [R4+URZ], RZ ;  /* 0x000000ff04ff79a7 */ /* 0x0003ea00081004ff */
[----:B------:R-:W-:Y:S01]  /*2f50*/  IMAD.U32 R7, RZ, RZ, UR4 ;  /* 0x00000004ff077e24 */ /* 0x000fe2000f8e00ff */
[----:B------:R-:W2:Y:S04]  /*2f60*/  SYNCS.PHASECHK.TRANS64.TRYWAIT P0, [UR5+0x150], R5 ;  /* 0x00015005ff0075a7 */ /* 0x000ea80008001105 */
[----:B------:R-:W-:Y:S01]  /*2f70*/  PRMT R6, R2, 0x654, R7 ;  /* 0x0000065402067816 */ /* 0x000fe20000000007 */
[----:B-1----:R-:W-:Y:S01]  /*2f80*/  @!P2 IMAD.MOV.U32 R4, RZ, RZ, 0x10 ;  /* 0x00000010ff04a424 */ /* 0x002fe200078e00ff */
[----:B--2---:R-:W-:Y:S06]  /*2f90*/  @!P0 BRA `(.L_x_56) ;  /* 0x00000050007c8947 */ /* 0x004fec0003800000 */
.L_x_157:
[----:B------:R-:W-:Y:S01]  /*2fa0*/  ULEA UR4, UR6, UR37, 0x4 ;  /* 0x0000002506047291 */ /* 0x000fe2000f8e20ff */
[----:B------:R-:W-:Y:S01]  /*2fb0*/  SEL R3, R6, R3, !P2 ;  /* 0x0000000306037207 */ /* 0x000fe20005000000 */
[----:B------:R-:W-:Y:S01]  /*2fc0*/  UIADD3 UR5, UPT, UPT, UR5, 0x140, URZ ;  /* 0x0000014005057890 */ /* 0x000fe2000fffe0ff */
[----:B-1----:R-:W-:Y:S01]  /*2fd0*/  LEA R0, R11, UR37, 0x3 ;  /* 0x000000250b007c11 */ /* 0x002fe2000f8e18ff */
[----:B------:R-:W-:Y:S01]  /*2fe0*/  UIADD3 UR4, UPT, UPT, UR4, 0x1d0, URZ ;  /* 0x000001d004047890 */ /* 0x000fe2000fffe0ff */
[----:B------:R-:W-:Y:S01]  /*2ff0*/  SHF.L.U32 R5, R10, 0x1f, RZ ;  /* 0x0000001f0a057819 */ /* 0x000fe200000006ff */
[----:B------:R1:W-:Y:S01]  /*3000*/  @!P2 SYNCS.ARRIVE.TRANS64.RED RZ, [R3+URZ], R4 ;  /* 0x0000000403ffa9a7 */ /* 0x0003e200080004ff */
[----:B------:R-:W-:Y:S01]  /*3010*/  UIADD3 UR6, UPT, UPT, UR6, 0x1, URZ ;  /* 0x0000000106067890 */ /* 0x000fe2000fffe0ff */
[----:B------:R-:W-:-:S03]  /*3020*/  VIADD R8, R8, 0x1 ;  /* 0x0000000108087836 */ /* 0x000fc60000000000 */
[----:B------:R-:W-:Y:S02]  /*3030*/  UISETP.NE.AND UP0, UPT, UR6, 0x2, UPT ;  /* 0x000000020600788c */ /* 0x000fe4000bf05270 */
[----:B------:R-:W-:Y:S06]  /*3040*/  UGETNEXTWORKID.BROADCAST [UR4], [UR5] ;  /* 0x00000000040073ca */ /* 0x000fec0008000100 */
[----:B------:R-:W-:Y:S01]  /*3050*/  USEL UR4, URZ, 0x1, UP0 ;  /* 0x00000001ff047887 */ /* 0x000fe20008000000 */
[----:B------:R-:W-:Y:S01]  /*3060*/  ISETP.NE.AND P0, PT, R8, 0x2, PT ;  /* 0x000000020800780c */ /* 0x000fe20003f05270 */
[----:B------:R-:W-:Y:S01]  /*3070*/  USEL UR6, UR6, URZ, UP0 ;  /* 0x000000ff06067287 */ /* 0x000fe20008000000 */
[----:B------:R-:W2:Y:S03]  /*3080*/  SYNCS.PHASECHK.TRANS64.TRYWAIT P1, [R0+URZ+0x140], R5 ;  /* 0x00014005000075a7 */ /* 0x000ea600080211ff */
[----:B------:R-:W-:Y:S01]  /*3090*/  LOP3.LUT R12, R12, UR4, RZ, 0x3c, !PT ;  /* 0x000000040c0c7c12 */ /* 0x000fe2000f8e3cff */
[----:B-12---:R-:W-:Y:S07]  /*30a0*/  @!P1 BRA `(.L_x_57) ;  /* 0x0000005000509947 */ /* 0x006fee0003800000 */
.L_x_158:
[C---:B------:R-:W-:Y:S01]  /*30b0*/  LEA R4, R11.reuse, UR37, 0x4 ;  /* 0x000000250b047c11 */ /* 0x040fe2000f8e20ff */
[----:B-1----:R-:W-:Y:S01]  /*30c0*/  VIADD R0, R0, 0x150 ;  /* 0x0000015000007836 */ /* 0x002fe20000000000 */
[----:B------:R-:W-:Y:S01]  /*30d0*/  SEL R8, R8, RZ, P0 ;  /* 0x000000ff08087207 */ /* 0x000fe20000000000 */
[----:B------:R-:W-:-:S03]  /*30e0*/  VIADD R11, R11, 0x1 ;  /* 0x000000010b0b7836 */ /* 0x000fc60000000000 */
[----:B------:R-:W1:Y:S01]  /*30f0*/  LDS.128 R4, [R4+0x1d0] ;  /* 0x0001d00004047984 */ /* 0x000e620000000c00 */
[----:B------:R-:W-:Y:S02]  /*3100*/  PRMT R0, RZ, 0x654, R0 ;  /* 0x00000654ff007816 */ /* 0x000fe40000000000 */
[C---:B------:R-:W-:Y:S01]  /*3110*/  ISETP.NE.AND P1, PT, R11.reuse, 0x2, PT ;  /* 0x000000020b00780c */ /* 0x040fe20003f25270 */
[----:B------:R-:W-:Y:S01]  /*3120*/  @!PT LDS RZ, [RZ] ;  /* 0x00000000fffff984 */ /* 0x000fe20000000800 */
[----:B------:R-:W-:Y:S01]  /*3130*/  @!PT LDS RZ, [RZ] ;  /* 0x00000000fffff984 */ /* 0x000fe20000000800 */
[----:B------:R-:W-:Y:S01]  /*3140*/  @!PT LDS RZ, [RZ] ;  /* 0x00000000fffff984 */ /* 0x000fe20000000800 */
[----:B------:R-:W-:Y:S01]  /*3150*/  @!PT LDS RZ, [RZ] ;  /* 0x00000000fffff984 */ /* 0x000fe20000000800 */
[----:B------:R2:W-:Y:S06]  /*3160*/  MEMBAR.ALL.CTA ;  /* 0x0000000000007992 */ /* 0x0005ec0000008000 */
[----:B--2---:R-:W2:Y:S01]  /*3170*/  FENCE.VIEW.ASYNC.S ;  /* 0x00000000000073c6 */ /* 0x004ea20000000000 */
[----:B------:R-:W-:Y:S01]  /*3180*/  SEL R11, R11, RZ, P1 ;  /* 0x000000ff0b0b7207 */ /* 0x000fe20000800000 */
[----:B--2---:R2:W-:Y:S01]  /*3190*/  SYNCS.ARRIVE.TRANS64.RED.A1T0 RZ, [R0+URZ], RZ ;  /* 0x000000ff00ff79a7 */ /* 0x0045e200081004ff */
[----:B-1----:R-:W-:-:S02]  /*31a0*/  LOP3.LUT P3, RZ, R6, 0x1, RZ, 0xc0, !PT ;  /* 0x0000000106ff7812 */ /* 0x002fc4000786c0ff */
[----:B------:R-:W-:-:S04]  /*31b0*/  SEL R5, RZ, 0x1, P1 ;  /* 0x00000001ff057807 */ /* 0x000fc80000800000 */
[----:B------:R-:W-:Y:S02]  /*31c0*/  LOP3.LUT R10, R10, R5, RZ, 0x3c, !PT ;  /* 0x000000050a0a7212 */ /* 0x000fe400078e3cff */
[----:B--2---:R-:W-:-:S04]  /*31d0*/  SEL R0, RZ, 0x1, P0 ;  /* 0x00000001ff007807 */ /* 0x004fc80000000000 */
[----:B------:R-:W-:Y:S01]  /*31e0*/  LOP3.LUT R9, R9, R0, RZ, 0x3c, !PT ;  /* 0x0000000009097212 */ /* 0x000fe200078e3cff */
[----:B------:R-:W-:Y:S06]  /*31f0*/  @P3 BRA `(.L_x_58) ;  /* 0xfffffffc002c3947 */ /* 0x000fec000383ffff */
[----:B------:R-:W-:Y:S01]  /*3200*/  ULEA UR5, UR6, UR37, 0x3 ;  /* 0x0000002506057291 */ /* 0x000fe2000f8e18ff */
[----:B------:R-:W-:-:S08]  /*3210*/  SHF.L.U32 R3, R12, 0x1f, RZ ;  /* 0x0000001f0c037819 */ /* 0x000fd000000006ff */
[----:B------:R-:W1:Y:S02]  /*3220*/  SYNCS.PHASECHK.TRANS64 P0, [UR5+0x150], R3 ;  /* 0x00015003ff0075a7 */ /* 0x000e640008001005 */
[----:B-1----:R-:W-:Y:S05]  /*3230*/  @P0 BRA `(.L_x_59) ;  /* 0x0000000000080947 */ /* 0x002fea0003800000 */
[----:B------:R-:W1:Y:S02]  /*3240*/  SYNCS.PHASECHK.TRANS64.TRYWAIT P0, [UR5+0x150], R3 ;  /* 0x00015003ff0075a7 */ /* 0x000e640008001105 */
[----:B-1----:R-:W-:Y:S05]  /*3250*/  @!P0 BRA `(.L_x_60) ;  /* 0x0000004c00f88947 */ /* 0x002fea0003800000 */
.L_x_59:
[----:B------:R-:W-:-:S04]  /*3260*/  UIADD3 UR4, UPT, UPT, UR6, 0x1, URZ ;  /* 0x0000000106047890 */ /* 0x000fc8000fffe0ff */
[----:B------:R-:W-:-:S04]  /*3270*/  UISETP.NE.AND UP0, UPT, UR4, 0x2, UPT ;  /* 0x000000020400788c */ /* 0x000fc8000bf05270 */
[----:B------:R-:W-:Y:S02]  /*3280*/  USEL UR7, URZ, 0x1, UP0 ;  /* 0x00000001ff077887 */ /* 0x000fe40008000000 */
[----:B------:R-:W-:-:S04]  /*3290*/  USEL UR4, UR4, URZ, UP0 ;  /* 0x000000ff04047287 */ /* 0x000fc80008000000 */
[----:B------:R-:W-:Y:S01]  /*32a0*/  ULEA UR4, UR4, UR37, 0x3 ;  /* 0x0000002504047291 */ /* 0x000fe2000f8e18ff */
[----:B-1----:R-:W-:-:S04]  /*32b0*/  LOP3.LUT R3, R12, UR7, RZ, 0x3c, !PT ;  /* 0x000000070c037c12 */ /* 0x002fc8000f8e3cff */
[----:B------:R-:W-:-:S04]  /*32c0*/  SHF.L.U32 R0, R3, 0x1f, RZ ;  /* 0x0000001f03007819 */ /* 0x000fc800000006ff */
[----:B------:R-:W1:Y:S02]  /*32d0*/  SYNCS.PHASECHK.TRANS64 P0, [UR4+0x150], R0 ;  /* 0x00015000ff0075a7 */ /* 0x000e640008001004 */
[----:B-1----:R-:W-:Y:S05]  /*32e0*/  @P0 EXIT ;  /* 0x000000000000094d */ /* 0x002fea0003800000 */
[----:B------:R-:W-:Y:S02]  /*32f0*/  SHF.L.U32 R3, R3, 0x1f, RZ ;  /* 0x0000001f03037819 */ /* 0x000fe400000006ff */
[----:B------:R-:W-:-:S07]  /*3300*/  MOV R0, UR4 ;  /* 0x0000000400007c02 */ /* 0x000fce0008000f00 */
.L_x_61:
[----:B-1----:R1:W2:Y:S02]  /*3310*/  SYNCS.PHASECHK.TRANS64.TRYWAIT P0, [R0+URZ+0x150], R3 ;  /* 0x00015003000075a7 */ /* 0x0022a400080011ff */
[----:B--2---:R-:W-:Y:S05]  /*3320*/  @!P0 NANOSLEEP.SYNCS 0x989680 ;  /* 0x009896800000895d */ /* 0x004fea0003900000 */
[----:B------:R-:W2:Y:S02]  /*3330*/  @!P0 SYNCS.PHASECHK.TRANS64 P0, [R0+URZ+0x150], R3 ;  /* 0x00015003000085a7 */ /* 0x000ea400080010ff */
[----:B--2---:R-:W-:Y:S05]  /*3340*/  @P0 EXIT ;  /* 0x000000000000094d */ /* 0x004fea0003800000 */
[----:B------:R-:W-:Y:S05]  /*3350*/  BRA `(.L_x_61) ;  /* 0xfffffffc00ec7947 */ /* 0x000fea000383ffff */
.L_x_54:
[----:B------:R-:W-:-:S09]  /*3360*/  UISETP.NE.AND UP1, UPT, UR8, URZ, UPT ;  /* 0x000000ff0800728c */ /* 0x000fd2000bf25270 */
[----:B------:R-:W-:Y:S05]  /*3370*/  BRA.U UP1, `(.L_x_62) ;  /* 0x0000000d01947547 */ /* 0x000fea000b800000 */
[----:B------:R-:W-:Y:S01]  /*3380*/  UMOV UR4, 0x40 ;  /* 0x0000004000047882 */ /* 0x000fe20000000000 */
[----:B------:R-:W-:Y:S01]  /*3390*/  NOP ;  /* 0x0000000000007918 */ /* 0x000fe20000000000 */
[----:B------:R-:W-:Y:S01]  /*33a0*/  ULEA UR4, UR37, UR4, 0x18 ;  /* 0x0000000425047291 */ /* 0x000fe2000f8ec0ff */
[----:B------:R-:W-:Y:S02]  /*33b0*/  UMOV UR5, 0x400 ;  /* 0x0000040000057882 */ /* 0x000fe40000000000 */
[----:B------:R-:W-:-:S06]  /*33c0*/  ULEA UR37, UR37, UR5, 0x18 ;  /* 0x0000000525257291 */ /* 0x000fcc000f8ec0ff */
[----:B------:R-:W1:Y:S02]  /*33d0*/  LDS.U8 R0, [UR4+0x1c] ;  /* 0x00001c04ff007984 */ /* 0x000e640008000000 */
[----:B-1----:R-:W-:-:S13]  /*33e0*/  ISETP.NE.AND P0, PT, R0, RZ, PT ;  /* 0x000000ff0000720c */ /* 0x002fda0003f05270 */
[----:B------:R-:W-:Y:S05]  /*33f0*/  @P0 BRA `(.L_x_63) ;  /* 0x0000000000580947 */ /* 0x000fea0003800000 */
[----:B------:R-:W-:-:S13]  /*3400*/  ELECT P0, URZ, PT ;  /* 0x0000000000ff782f */ /* 0x000fda0003800000 */
[----:B------:R-:W-:Y:S05]  /*3410*/  @!P0 BRA `(.L_x_64) ;  /* 0x0000000000608947 */ /* 0x000fea0003800000 */
[----:B------:R-:W-:Y:S01]  /*3420*/  UMOV UR5, 0x10 ;  /* 0x0000001000057882 */ /* 0x000fe20000000000 */
[----:B------:R-:W-:Y:S01]  /*3430*/  HFMA2 R0, -RZ, RZ, 0, 5.9604644775390625e-08 ;  /* 0x00000001ff007431 */ /* 0x000fe200000001ff */
[----:B------:R-:W-:-:S03]  /*3440*/  MOV R2, 0xffff ;  /* 0x0000ffff00027802 */ /* 0x000fc60000000f00 */
[----:B------:R-:W-:Y:S04]  /*3450*/  DEPBAR.LE SB1, 0x36 ;  /* 0x00009d800000791a */ /* 0x000fe80000000000 */
[----:B------:R-:W1:Y:S02]  /*3460*/  UTCATOMSWS.FIND_AND_SET.ALIGN UP0, UR5, UR5 ;  /* 0x00000005000575e3 */ /* 0x000e640008000800 */
[----:B-1----:R-:W-:Y:S01]  /*3470*/  MOV R3, UR5 ;  /* 0x0000000500037c02 */ /* 0x002fe20008000f00 */
[----:B------:R-:W-:Y:S06]  /*3480*/  BRA.U UP0, `(.L_x_65) ;  /* 0x0000000100187547 */ /* 0x000fec000b800000 */
.L_x_66:
[----:B------:R-:W-:Y:S05]  /*3490*/  NANOSLEEP 0x64 ;  /* 0x000000640000795d */ /* 0x000fea0003800000 */
[----:B------:R-:W-:-:S05]  /*34a0*/  UMOV UR5, 0x10 ;  /* 0x0000001000057882 */ /* 0x000fca0000000000 */
[----:B------:R-:W-:Y:S04]  /*34b0*/  DEPBAR.LE SB1, 0x36 ;  /* 0x00009d800000791a */ /* 0x000fe80000000000 */
[----:B------:R-:W1:Y:S02]  /*34c0*/  UTCATOMSWS.FIND_AND_SET.ALIGN UP0, UR5, UR5 ;  /* 0x00000005000575e3 */ /* 0x000e640008000800 */
[----:B-1----:R-:W-:Y:S01]  /*34d0*/  MOV R3, UR5 ;  /* 0x0000000500037c02 */ /* 0x002fe20008000f00 */
[----:B------:R-:W-:Y:S05]  /*34e0*/  BRA.U !UP0, `(.L_x_66) ;  /* 0xfffffffd08e87547 */ /* 0x000fea000b83ffff */
.L_x_65:
[-C--:B------:R-:W-:Y:S02]  /*34f0*/  SHF.L.U32 R2, R2, R3.reuse, RZ ;  /* 0x0000000302027219 */ /* 0x080fe400000006ff */
[----:B------:R-:W-:Y:S01]  /*3500*/  SHF.L.U32 R0, R0, R3, RZ ;  /* 0x0000000300007219 */ /* 0x000fe200000006ff */
[----:B------:R-:W-:Y:S02]  /*3510*/  IMAD.SHL.U32 R3, R3, 0x20, RZ ;  /* 0x0000002003037824 */ /* 0x000fe400078e00ff */
[----:B------:R1:W-:Y:S04]  /*3520*/  ATOMS.OR RZ, [UR4+0x14], R2 ;  /* 0x00001402ffff798c */ /* 0x0003e8000b000004 */
[----:B------:R1:W-:Y:S04]  /*3530*/  ATOMS.OR RZ, [UR4+0x18], R0 ;  /* 0x00001800ffff798c */ /* 0x0003e8000b000004 */
[----:B------:R1:W-:Y:S01]  /*3540*/  STS [UR37+0x1f0], R3 ;  /* 0x0001f003ff007988 */ /* 0x0003e20008000825 */
[----:B------:R-:W-:Y:S05]  /*3550*/  BRA `(.L_x_64) ;  /* 0x0000000000107947 */ /* 0x000fea0003800000 */
.L_x_63:
[----:B------:R-:W-:Y:S02]  /*3560*/  MOV R0, 0xffffffff ;  /* 0xffffffff00007802 */ /* 0x000fe40000000f00 */
[----:B------:R-:W-:-:S03]  /*3570*/  MOV R2, 0x35a0 ;  /* 0x000035a000027802 */ /* 0x000fc60000000f00 */
[----:B------:R1:W-:Y:S04]  /*3580*/  STS [UR37+0x1f0], R0 ;  /* 0x0001f000ff007988 */ /* 0x0003e80008000825 */
[----:B-1-3-5:R-:W-:Y:S05]  /*3590*/  CALL.REL.NOINC `($__internal_1_$__cuda_sm10x_tcgen05_guardrail_trap_phase_invalid_during_alloc) ;  /* 0x0000005000b47944 */ /* 0x02afea0003c00000 */
.L_x_64:
[----:B------:R-:W-:Y:S05]  /*35a0*/  WARPSYNC.ALL ;  /* 0x0000000000007948 */ /* 0x000fea0003800000 */
[----:B------:R-:W2:Y:S01]  /*35b0*/  S2UR UR6, SR_CgaCtaId ;  /* 0x00000000000679c3 */ /* 0x000ea20000008800 */
[----:B------:R-:W-:Y:S01]  /*35c0*/  UMOV UR4, 0x400 ;  /* 0x0000040000047882 */ /* 0x000fe20000000000 */
[----:B------:R-:W-:-:S06]  /*35d0*/  NOP ;  /* 0x0000000000007918 */ /* 0x000fcc0000000000 */
[----:B------:R-:W-:Y:S06]  /*35e0*/  BAR.ARV 0x6, 0xa0 ;  /* 0x0182800000007b1d */ /* 0x000fec0000002000 */
[----:B------:R-:W4:Y:S01]  /*35f0*/  LDCU UR7, c[0x0][0x38c] ;  /* 0x00007180ff0777ac */ /* 0x000f220008000800 */
[----:B------:R-:W-:Y:S01]  /*3600*/  IMAD.MOV.U32 R11, RZ, RZ, 0x1 ;  /* 0x00000001ff0b7424 */ /* 0x000fe200078e00ff */
[----:B------:R-:W-:Y:S01]  /*3610*/  CS2R R8, SRZ ;  /* 0x0000000000087805 */ /* 0x000fe2000001ff00 */
[----:B------:R-:W-:Y:S01]  /*3620*/  IMAD.MOV.U32 R10, RZ, RZ, RZ ;  /* 0x000000ffff0a7224 */ /* 0x000fe200078e00ff */
[----:B------:R-:W-:Y:S01]  /*3630*/  UMOV UR18, URZ ;  /* 0x000000ff00127c82 */ /* 0x000fe20008000000 */
[----:B------:R-:W-:Y:S01]  /*3640*/  UMOV UR17, URZ ;  /* 0x000000ff00117c82 */ /* 0x000fe20008000000 */
[----:B------:R-:W-:Y:S01]  /*3650*/  UMOV UR22, 0x0 ;  /* 0x0000000000167882 */ /* 0x000fe20000000000 */
[----:B------:R-:W-:Y:S01]  /*3660*/  UMOV UR23, 0x4200010 ;  /* 0x0420001000177882 */ /* 0x000fe20000000000 */
[----:B------:R-:W-:Y:S01]  /*3670*/  UMOV UR20, 0x0 ;  /* 0x0000000000147882 */ /* 0x000fe20000000000 */
[----:B------:R-:W-:Y:S01]  /*3680*/  UMOV UR21, 0x4200010 ;  /* 0x0420001000157882 */ /* 0x000fe20000000000 */
[----:B--2---:R-:W-:Y:S01]  /*3690*/  ULEA UR6, UR6, UR4, 0x18 ;  /* 0x0000000406067291 */ /* 0x004fe2000f8ec0ff */
[----:B------:R-:W2:Y:S03]  /*36a0*/  LDCU UR4, c[0x0][0x38c] ;  /* 0x00007180ff0477ac */ /* 0x000ea60008000800 */
[----:B------:R-:W-:-:S02]  /*36b0*/  UIADD3 UR11, UPT, UPT, UR6, 0x4400, URZ ;  /* 0x00004400060b7890 */ /* 0x000fc4000fffe0ff */
[----:B----4-:R-:W-:-:S03]  /*36c0*/  UIADD3 UR7, UPT, UPT, UR7, 0x3f, URZ ;  /* 0x0000003f07077890 */ /* 0x010fc6000fffe0ff */
[----:B-1----:R-:W1:Y:S01]  /*36d0*/  LDS R0, [UR6+0x1f0] ;  /* 0x0001f006ff007984 */ /* 0x002e620008000800 */
[----:B------:R-:W-:Y:S02]  /*36e0*/  UIADD3 UR12, UPT, UPT, UR6, 0x15400, URZ ;  /* 0x00015400060c7890 */ /* 0x000fe4000fffe0ff */
[----:B------:R-:W-:Y:S02]  /*36f0*/  USHF.R.S32.HI UR5, URZ, 0x1f, UR7 ;  /* 0x0000001fff057899 */ /* 0x000fe40008011407 */
[----:B------:R-:W-:Y:S02]  /*3700*/  USHF.R.U32.HI UR11, URZ, 0x4, UR11 ;  /* 0x00000004ff0b7899 */ /* 0x000fe4000801160b */
[----:B------:R-:W-:Y:S02]  /*3710*/  ULEA.HI UR5, UR5, UR7, URZ, 0x6 ;  /* 0x0000000705057291 */ /* 0x000fe4000f8f30ff */
[----:B------:R-:W-:Y:S02]  /*3720*/  USHF.R.U32.HI UR12, URZ, 0x4, UR12 ;  /* 0x00000004ff0c7899 */ /* 0x000fe4000801160c */
[----:B------:R-:W-:-:S02]  /*3730*/  USHF.R.S32.HI UR5, URZ, 0x6, UR5 ;  /* 0x00000006ff057899 */ /* 0x000fc40008011405 */
[----:B------:R-:W-:Y:S02]  /*3740*/  ULOP3.LUT UR11, UR11, 0x3fff, URZ, 0xc0, !UPT ;  /* 0x00003fff0b0b7892 */ /* 0x000fe4000f8ec0ff */
[----:B------:R-:W-:Y:S02]  /*3750*/  UISETP.LT.AND UP0, UPT, UR5, 0x1, UPT ;  /* 0x000000010500788c */ /* 0x000fe4000bf01270 */
[----:B------:R-:W-:Y:S02]  /*3760*/  ULOP3.LUT UR12, UR12, 0x3fff, URZ, 0xc0, !UPT ;  /* 0x00003fff0c0c7892 */ /* 0x000fe4000f8ec0ff */
[----:B------:R-:W-:Y:S02]  /*3770*/  USEL UR10, UR5, 0x1, !UP0 ;  /* 0x00000001050a7887 */ /* 0x000fe4000c000000 */
[----:B------:R-:W-:Y:S02]  /*3780*/  ULOP3.LUT UR11, UR11, 0x10000, URZ, 0xfc, !UPT ;  /* 0x000100000b0b7892 */ /* 0x000fe4000f8efcff */
[----:B------:R-:W-:-:S02]  /*3790*/  ULOP3.LUT UR12, UR12, 0x10000, URZ, 0xfc, !UPT ;  /* 0x000100000c0c7892 */ /* 0x000fc4000f8efcff */
[----:B------:R-:W-:Y:S02]  /*37a0*/  UIADD3 UR10, UPT, UPT, -UR10, URZ, URZ ;  /* 0x000000ff0a0a7290 */ /* 0x000fe4000fffe1ff */
[----:B--2---:R-:W-:Y:S01]  /*37b0*/  UISETP.GE.AND UP3, UPT, UR4, 0x1, UPT ;  /* 0x000000010400788c */ /* 0x004fe2000bf66270 */
[----:B-1----:R-:W-:-:S15]  /*37c0*/  R2UR UR19, R0 ;  /* 0x00000000001372ca */ /* 0x002fde00000e0000 */
.L_x_73:
[----:B------:R-:W-:Y:S02]  /*37d0*/  LEA R0, R10, UR6, 0x3 ;  /* 0x000000060a007c11 */ /* 0x000fe4000f8e18ff */
[----:B------:R-:W-:Y:S02]  /*37e0*/  SHF.L.U32 R5, R9, 0x1f, RZ ;  /* 0x0000001f09057819 */ /* 0x000fe400000006ff */
[----:B------:R-:W-:Y:S01]  /*37f0*/  PLOP3.LUT P0, PT, PT, PT, UP3, 0x80, 0x8 ;  /* 0x000000000008781c */ /* 0x000fe20003f0f038 */
[----:B------:R-:W-:Y:S01]  /*3800*/  VIADD R3, R0, 0x150 ;  /* 0x0000015000037836 */ /* 0x000fe20000000000 */
[----:B-1----:R-:W1:Y:S02]  /*3810*/  SYNCS.PHASECHK.TRANS64.TRYWAIT P1, [R0+URZ+0x140], R5 ;  /* 0x00014005000075a7 */ /* 0x002e6400080211ff */
[----:B-1--4-:R-:W-:Y:S09]  /*3820*/  @!P1 BRA `(.L_x_67) ;  /* 0x00000048009c9947 */ /* 0x012ff20003800000 */
.L_x_160:
[----:B------:R-:W-:Y:S01]  /*3830*/  LEA R4, R10, UR6, 0x4 ;  /* 0x000000060a047c11 */ /* 0x000fe2000f8e20ff */
[----:B------:R-:W-:Y:S01]  /*3840*/  @UP3 ULEA UR4, UR17, UR6, 0x3 ;  /* 0x0000000611043291 */ /* 0x000fe2000f8e18ff */
[----:B------:R-:W-:Y:S01]  /*3850*/  PLOP3.LUT P2, PT, PT, PT, PT, 0x80, 0x8 ;  /* 0x000000000008781c */ /* 0x000fe20003f4f070 */
[----:B------:R-:W-:Y:S01]  /*3860*/  ULEA UR8, UR18, UR6, 0x3 ;  /* 0x0000000612087291 */ /* 0x000fe2000f8e18ff */
[----:B------:R-:W-:Y:S02]  /*3870*/  PRMT R3, RZ, 0x654, R3 ;  /* 0x00000654ff037816 */ /* 0x000fe40000000003 */
[----:B-1----:R-:W1:Y:S01]  /*3880*/  LDS.128 R4, [R4+0x1d0] ;  /* 0x0001d00004047984 */ /* 0x002e620000000c00 */
[----:B------:R-:W-:Y:S02]  /*3890*/  @P0 SHF.L.U32 R2, R8, 0x1f, RZ ;  /* 0x0000001f08020819 */ /* 0x000fe400000006ff */
[----:B------:R-:W-:Y:S01]  /*38a0*/  SHF.L.U32 R0, R11, 0x1f, RZ ;  /* 0x0000001f0b007819 */ /* 0x000fe200000006ff */
[----:B------:R-:W-:Y:S01]  /*38b0*/  @!PT LDS RZ, [RZ] ;  /* 0x00000000fffff984 */ /* 0x000fe20000000800 */
[----:B------:R-:W-:Y:S01]  /*38c0*/  @!PT LDS RZ, [RZ] ;  /* 0x00000000fffff984 */ /* 0x000fe20000000800 */
[----:B------:R-:W-:Y:S01]  /*38d0*/  @!PT LDS RZ, [RZ] ;  /* 0x00000000fffff984 */ /* 0x000fe20000000800 */
[----:B------:R-:W-:Y:S01]  /*38e0*/  @!PT LDS RZ, [RZ] ;  /* 0x00000000fffff984 */ /* 0x000fe20000000800 */
[----:B------:R2:W-:Y:S06]  /*38f0*/  MEMBAR.ALL.CTA ;  /* 0x0000000000007992 */ /* 0x0005ec0000008000 */
[----:B--2---:R-:W2:Y:S02]  /*3900*/  FENCE.VIEW.ASYNC.S ;  /* 0x00000000000073c6 */ /* 0x004ea40000000000 */
[----:B--2---:R2:W-:Y:S01]  /*3910*/  SYNCS.ARRIVE.TRANS64.RED.A1T0 RZ, [R3+URZ], RZ ;  /* 0x000000ff03ff79a7 */ /* 0x0045e200081004ff */
[----:B------:R2:W4:Y:S01]  /*3920*/  @P0 SYNCS.PHASECHK.TRANS64.TRYWAIT P2, [UR4], R2 ;  /* 0x00000002ff0005a7 */ /* 0x0005220008041104 */
[----:B------:R-:W-:Y:S01]  /*3930*/  ULEA.HI UR4, UR18, UR18, URZ, 0x1 ;  /* 0x0000001212047291 */ /* 0x000fe2000f8f08ff */
[----:B-1----:R-:W-:-:S03]  /*3940*/  LOP3.LUT P1, RZ, R6, 0x1, RZ, 0xc0, !PT ;  /* 0x0000000106ff7812 */ /* 0x002fc6000782c0ff */
[----:B------:R-:W-:Y:S02]  /*3950*/  USHF.L.U32 UR9, UR4, 0x6, URZ ;  /* 0x0000000604097899 */ /* 0x000fe400080006ff */
[----:B------:R-:W-:Y:S02]  /*3960*/  ULOP3.LUT UR4, UR4, 0xffe, URZ, 0xc0, !UPT ;  /* 0x00000ffe04047892 */ /* 0x000fe4000f8ec0ff */
[----:B------:R-:W-:Y:S02]  /*3970*/  ULOP3.LUT UR9, UR9, 0xffffff80, URZ, 0xc0, !UPT ;  /* 0xffffff8009097892 */ /* 0x000fe4000f8ec0ff */
[----:B------:R-:W-:Y:S02]  /*3980*/  UIADD3 UR4, UPT, UPT, -UR4, UR18, URZ ;  /* 0x0000001204047290 */ /* 0x000fe4000fffe1ff */
[----:B------:R-:W-:Y:S01]  /*3990*/  UIADD3 UR9, UPT, UPT, UR19, UR9, URZ ;  /* 0x0000000913097290 */ /* 0x000fe2000fffe0ff */
[----:B------:R-:W1:Y:S03]  /*39a0*/  SYNCS.PHASECHK.TRANS64.TRYWAIT P0, [UR8+0x180], R0 ;  /* 0x00018000ff0075a7 */ /* 0x000e660008001108 */
[----:B------:R-:W-:Y:S01]  /*39b0*/  ULEA UR9, UR4, UR9, 0x14 ;  /* 0x0000000904097291 */ /* 0x000fe2000f8ea0ff */
[----:B-12-4-:R-:W-:Y:S11]  /*39c0*/  @!P0 BRA `(.L_x_68) ;  /* 0x0000004800488947 */ /* 0x016ff60003800000 */
.L_x_162:
[----:B------:R-:W-:Y:S01]  /*39d0*/  IADD3 R10, PT, PT, R10, 0x1, RZ ;  /* 0x000000010a0a7810 */ /* 0x000fe20007ffe0ff */
[----:B------:R-:W-:Y:S06]  /*39e0*/  BRA.U !UP3, `(.L_x_69) ;  /* 0x000000010b987547 */ /* 0x000fec000b800000 */
[----:B------:R-:W-:Y:S01]  /*39f0*/  UPLOP3.LUT UP4, UPT, UPT, UPT, UPT, 0x40, 0x4 ;  /* 0x000000000004789c */ /* 0x000fe20003f8e870 */
[----:B------:R-:W-:Y:S01]  /*3a00*/  UMOV UR16, UR10 ;  /* 0x0000000a00107c82 */ /* 0x000fe20008000000 */
[----:B------:R-:W-:Y:S01]  /*3a10*/  UMOV UR15, UR5 ;  /* 0x00000005000f7c82 */ /* 0x000fe20008000000 */
[----:B------:R-:W-:-:S08]  /*3a20*/  UMOV UR14, UR17 ;  /* 0x00000011000e7c82 */ /* 0x000fd00008000000 */
.L_x_72:
[----:B------:R-:W-:Y:S02]  /*3a30*/  UIADD3 UR16, UPT, UPT, UR16, 0x1, URZ ;  /* 0x0000000110107890 */ /* 0x000fe4000fffe0ff */
[----:B--2---:R-:W-:Y:S02]  /*3a40*/  ULEA UR7, UR14, UR6, 0x3 ;  /* 0x000000060e077291 */ /* 0x004fe4000f8e18ff */
[----:B------:R-:W-:Y:S01]  /*3a50*/  UISETP.NE.AND UP0, UPT, UR16, URZ, UPT ;  /* 0x000000ff1000728c */ /* 0x000fe2000bf05270 */
[----:B----4-:R-:W-:Y:S10]  /*3a60*/  @P2 BRA `(.L_x_70) ;  /* 0x00000000000c2947 */ /* 0x010ff40003800000 */
[----:B-1----:R-:W-:Y:S04]  /*3a70*/  SHF.L.U32 R3, R8, 0x1f, RZ ;  /* 0x0000001f08037819 */ /* 0x002fe800000006ff */
[----:B------:R-:W1:Y:S02]  /*3a80*/  SYNCS.PHASECHK.TRANS64.TRYWAIT P0, [UR7], R3 ;  /* 0x00000003ff0075a7 */ /* 0x000e640008001107 */
[----:B-1----:R-:W-:Y:S05]  /*3a90*/  @!P0 BRA `(.L_x_71) ;  /* 0x00000048002c8947 */ /* 0x002fea0003800000 */
.L_x_70:
[----:B------:R-:W-:Y:S01]  /*3aa0*/  UISETP.NE.AND UP1, UPT, UR15, 0x1, UPT ;  /* 0x000000010f00788c */ /* 0x000fe2000bf25270 */
[----:B------:R-:W-:Y:S01]  /*3ab0*/  PLOP3.LUT P2, PT, PT, PT, PT, 0x80, 0x8 ;  /* 0x000000000008781c */ /* 0x000fe20003f4f070 */
[----:B------:R-:W-:Y:S02]  /*3ac0*/  UIADD3 UR17, UPT, UPT, UR14, 0x1, URZ ;  /* 0x000000010e117890 */ /* 0x000fe4000fffe0ff */
[----:B------:R-:W-:Y:S02]  /*3ad0*/  ULEA UR24, UR14, UR12, 0x9 ;  /* 0x0000000c0e187291 */ /* 0x000fe4000f8e48ff */
[----:B------:R-:W-:Y:S01]  /*3ae0*/  UISETP.NE.AND UP2, UPT, UR17, 0x11, UPT ;  /* 0x000000111100788c */ /* 0x000fe2000bf45270 */
[----:B------:R-:W-:Y:S01]  /*3af0*/  PLOP3.LUT P0, PT, PT, PT, UP1, 0x80, 0x8 ;  /* 0x000000000008781c */ /* 0x000fe20003f0f018 */
[----:B------:R-:W-:Y:S02]  /*3b00*/  ULEA UR26, UR14, UR11, 0x8 ;  /* 0x0000000b0e1a7291 */ /* 0x000fe4000f8e40ff */
[----:B------:R-:W-:Y:S02]  /*3b10*/  USEL UR13, URZ, 0x1, UP2 ;  /* 0x00000001ff0d7887 */ /* 0x000fe40009000000 */
[----:B------:R-:W-:Y:S02]  /*3b20*/  USEL UR17, UR17, URZ, UP2 ;  /* 0x000000ff11117287 */ /* 0x000fe40009000000 */
[----:B------:R-:W-:Y:S02]  /*3b30*/  UIADD3 UR30, UPT, UPT, UR24, 0x2, URZ ;  /* 0x00000002181e7890 */ /* 0x000fe4000fffe0ff */
[----:B------:R-:W-:Y:S01]  /*3b40*/  @UP1 ULEA UR4, UR17, UR6, 0x3 ;  /* 0x0000000611041291 */ /* 0x000fe2000f8e18ff */
[----:B------:R-:W-:Y:S01]  /*3b50*/  LOP3.LUT R8, R8, UR13, RZ, 0x3c, !PT ;  /* 0x0000000d08087c12 */ /* 0x000fe2000f8e3cff */
[----:B------:R-:W-:Y:S02]  /*3b60*/  UIADD3 UR28, UPT, UPT, UR26, 0x2, URZ ;  /* 0x000000021a1c7890 */ /* 0x000fe4000fffe0ff */
[----:B------:R-:W-:Y:S01]  /*3b70*/  UIADD3 UR7, UPT, UPT, UR7, 0x88, URZ ;  /* 0x0000008807077890 */ /* 0x000fe2000fffe0ff */
[----:B-1----:R-:W-:Y:S01]  /*3b80*/  @P0 SHF.L.U32 R0, R8, 0x1f, RZ ;  /* 0x0000001f08000819 */ /* 0x002fe200000006ff */
[----:B------:R-:W-:Y:S01]  /*3b90*/  UMOV UR25, 0x80004020 ;  /* 0x8000402000197882 */ /* 0x000fe20000000000 */
[----:B------:R-:W-:Y:S01]  /*3ba0*/  UMOV UR27, 0x80004020 ;  /* 0x80004020001b7882 */ /* 0x000fe20000000000 */
[----:B------:R-:W-:Y:S01]  /*3bb0*/  UMOV UR31, 0x80004020 ;  /* 0x80004020001f7882 */ /* 0x000fe20000000000 */
[----:B------:R2:W4:Y:S01]  /*3bc0*/  @P0 SYNCS.PHASECHK.TRANS64.TRYWAIT P2, [UR4], R0 ;  /* 0x00000000ff0005a7 */ /* 0x0005220008041104 */
[----:B------:R-:W-:Y:S01]  /*3bd0*/  UIADD3 UR15, UPT, UPT, UR15, -0x1, URZ ;  /* 0xffffffff0f0f7890 */ /* 0x000fe2000fffe0ff */
[----:B------:R2:W-:Y:S01]  /*3be0*/  UTCQMMA gdesc[UR26], gdesc[UR24], tmem[UR9], tmem[UR22], idesc[UR23], UP4 ;  /* 0x00ff16181a0075ea */ /* 0x0005e2000a000309 */
[----:B------:R-:W-:Y:S01]  /*3bf0*/  UPLOP3.LUT UP4, UPT, UPT, UPT, UPT, 0x80, 0x8 ;  /* 0x000000000008789c */ /* 0x000fe20003f8f070 */
[----:B------:R-:W-:Y:S01]  /*3c00*/  UMOV UR29, 0x80004020 ;  /* 0x80004020001d7882 */ /* 0x000fe20000000000 */
[----:B------:R-:W-:Y:S01]  /*3c10*/  UMOV UR14, UR17 ;  /* 0x00000011000e7c82 */ /* 0x000fe20008000000 */
[----:B------:R2:W-:Y:S01]  /*3c20*/  UTCQMMA gdesc[UR28], gdesc[UR30], tmem[UR9], tmem[UR20], idesc[UR21], UPT ;  /* 0x00ff141e1c0075ea */ /* 0x0005e2000b800309 */
[----:B------:R2:W-:Y:S01]  /*3c30*/  UTCBAR [UR7], URZ ;  /* 0x000000ff070073e9 */ /* 0x0005e200080000ff */
[----:B------:R-:W-:Y:S06]  /*3c40*/  BRA.U UP0, `(.L_x_72) ;  /* 0xfffffffd00787547 */ /* 0x000fec000b83ffff */
.L_x_69:
[----:B------:R-:W-:Y:S01]  /*3c50*/  UIADD3 UR18, UPT, UPT, UR18, 0x1, URZ ;  /* 0x0000000112127890 */ /* 0x000fe2000fffe0ff */
[C---:B------:R-:W-:Y:S01]  /*3c60*/  ISETP.NE.AND P0, PT, R10.reuse, 0x2, PT ;  /* 0x000000020a00780c */ /* 0x040fe20003f05270 */
[----:B------:R-:W-:Y:S02]  /*3c70*/  UIADD3 UR8, UPT, UPT, UR8, 0x160, URZ ;  /* 0x0000016008087890 */ /* 0x000fe4000fffe0ff */
[----:B------:R-:W-:Y:S01]  /*3c80*/  UISETP.NE.AND UP0, UPT, UR18, 0x4, UPT ;  /* 0x000000041200788c */ /* 0x000fe2000bf05270 */
[----:B-12---:R-:W-:Y:S02]  /*3c90*/  SEL R0, RZ, 0x1, P0 ;  /* 0x00000001ff007807 */ /* 0x006fe40000000000 */
[----:B------:R-:W-:Y:S01]  /*3ca0*/  SEL R10, R10, RZ, P0 ;  /* 0x000000ff0a0a7207 */ /* 0x000fe20000000000 */
[----:B------:R-:W-:Y:S01]  /*3cb0*/  USEL UR4, URZ, 0x1, UP0 ;  /* 0x00000001ff047887 */ /* 0x000fe20008000000 */
[----:B------:R-:W-:Y:S01]  /*3cc0*/  LOP3.LUT R9, R9, R0, RZ, 0x3c, !PT ;  /* 0x0000000009097212 */ /* 0x000fe200078e3cff */
[----:B------:R-:W-:Y:S01]  /*3cd0*/  USEL UR18, UR18, URZ, UP0 ;  /* 0x000000ff12127287 */ /* 0x000fe20008000000 */
[----:B------:R1:W-:Y:S03]  /*3ce0*/  UTCBAR [UR8], URZ ;  /* 0x000000ff080073e9 */ /* 0x0003e600080000ff */
[----:B------:R-:W-:Y:S01]  /*3cf0*/  LOP3.LUT R11, R11, UR4, RZ, 0x3c, !PT ;  /* 0x000000040b0b7c12 */ /* 0x000fe2000f8e3cff */
[----:B------:R-:W-:Y:S07]  /*3d00*/  @P1 BRA `(.L_x_73) ;  /* 0xfffffff800b01947 */ /* 0x000fee000383ffff */
[----:B------:R-:W2:Y:S01]  /*3d10*/  S2UR UR4, SR_CgaCtaId ;  /* 0x00000000000479c3 */ /* 0x000ea20000008800 */
[----:B------:R-:W-:Y:S01]  /*3d20*/  ELECT P0, URZ, PT ;  /* 0x0000000000ff782f */ /* 0x000fe20003800000 */
[----:B------:R-:W-:Y:S01]  /*3d30*/  IMAD.MOV.U32 R0, RZ, RZ, 0x1 ;  /* 0x00000001ff007424 */ /* 0x000fe200078e00ff */
[----:B------:R-:W-:Y:S01]  /*3d40*/  UIADD3 UR6, UPT, UPT, UR6, 0x180, URZ ;  /* 0x0000018006067890 */ /* 0x000fe2000fffe0ff */
[----:B------:R-:W-:Y:S01]  /*3d50*/  SHF.L.U32 R3, R11, 0x1f, RZ ;  /* 0x0000001f0b037819 */ /* 0x000fe200000006ff */
[----:B------:R-:W-:-:S03]  /*3d60*/  UMOV UR5, 0x40 ;  /* 0x0000004000057882 */ /* 0x000fc60000000000 */
[----:B------:R-:W-:Y:S01]  /*3d70*/  UVIRTCOUNT.DEALLOC.SMPOOL 0x80 ;  /* 0x000000800000784c */ /* 0x000fe20000000000 */
[----:B--2---:R-:W-:Y:S02]  /*3d80*/  ULEA UR4, UR4, UR5, 0x18 ;  /* 0x0000000504047291 */ /* 0x004fe4000f8ec0ff */
[----:B------:R-:W-:-:S07]  /*3d90*/  ULEA UR5, UR18, UR6, 0x3 ;  /* 0x0000000612057291 */ /* 0x000fce000f8e18ff */
[----:B------:R2:W-:Y:S02]  /*3da0*/  @P0 STS.U8 [UR4+0x1c], R0 ;  /* 0x00001c00ff000988 */ /* 0x0005e40008000004 */
[----:B------:R-:W3:Y:S02]  /*3db0*/  SYNCS.PHASECHK.TRANS64.TRYWAIT P0, [UR5], R3 ;  /* 0x00000003ff0075a7 */ /* 0x000ee40008001105 */
[----:B--23--:R-:W-:Y:S05]  /*3dc0*/  @!P0 BRA `(.L_x_74) ;  /* 0x0000004400788947 */ /* 0x00cfea0003800000 */
.L_x_165:
[----:B------:R-:W-:-:S04]  /*3dd0*/  UIADD3 UR7, UPT, UPT, UR18, 0x1, URZ ;  /* 0x0000000112077890 */ /* 0x000fc8000fffe0ff */
[----:B------:R-:W-:-:S04]  /*3de0*/  UISETP.NE.AND UP0, UPT, UR7, 0x4, UPT ;  /* 0x000000040700788c */ /* 0x000fc8000bf05270 */
[----:B-1----:R-:W-:Y:S02]  /*3df0*/  USEL UR8, URZ, 0x1, UP0 ;  /* 0x00000001ff087887 */ /* 0x002fe40008000000 */
[----:B------:R-:W-:-:S04]  /*3e00*/  USEL UR7, UR7, URZ, UP0 ;  /* 0x000000ff07077287 */ /* 0x000fc80008000000 */
[----:B------:R-:W-:Y:S01]  /*3e10*/  ULEA UR5, UR7, UR6, 0x3 ;  /* 0x0000000607057291 */ /* 0x000fe2000f8e18ff */
[----:B------:R-:W-:-:S04]  /*3e20*/  LOP3.LUT R2, R11, UR8, RZ, 0x3c, !PT ;  /* 0x000000080b027c12 */ /* 0x000fc8000f8e3cff */
[----:B--2---:R-:W-:-:S04]  /*3e30*/  SHF.L.U32 R3, R2, 0x1f, RZ ;  /* 0x0000001f02037819 */ /* 0x004fc800000006ff */
[----:B------:R-:W1:Y:S02]  /*3e40*/  SYNCS.PHASECHK.TRANS64.TRYWAIT P0, [UR5], R3 ;  /* 0x00000003ff0075a7 */ /* 0x000e640008001105 */
[----:B-1----:R-:W-:Y:S05]  /*3e50*/  @!P0 BRA `(.L_x_75) ;  /* 0x00000044006c8947 */ /* 0x002fea0003800000 */
.L_x_167:
        /* <DEDUP_REMOVED lines=9> */
.L_x_169:
[----:B------:R-:W-:-:S04]  /*3ef0*/  UIADD3 UR7, UPT, UPT, UR7, 0x1, URZ ;  /* 0x0000000107077890 */ /* 0x000fc8000fffe0ff */
[----:B------:R-:W-:-:S04]  /*3f00*/  UISETP.NE.AND UP0, UPT, UR7, 0x4, UPT ;  /* 0x000000040700788c */ /* 0x000fc8000bf05270 */
[----:B------:R-:W-:Y:S02]  /*3f10*/  USEL UR5, URZ, 0x1, UP0 ;  /* 0x00000001ff057887 */ /* 0x000fe40008000000 */
[----:B------:R-:W-:-:S04]  /*3f20*/  USEL UR7, UR7, URZ, UP0 ;  /* 0x000000ff07077287 */ /* 0x000fc80008000000 */
[----:B------:R-:W-:Y:S01]  /*3f30*/  ULEA UR7, UR7, UR6, 0x3 ;  /* 0x0000000607077291 */ /* 0x000fe2000f8e18ff */
[----:B-1----:R-:W-:-:S04]  /*3f40*/  LOP3.LUT R3, R2, UR5, RZ, 0x3c, !PT ;  /* 0x0000000502037c12 */ /* 0x002fc8000f8e3cff */
[----:B------:R-:W-:-:S04]  /*3f50*/  SHF.L.U32 R3, R3, 0x1f, RZ ;  /* 0x0000001f03037819 */ /* 0x000fc800000006ff */
[----:B------:R-:W1:Y:S02]  /*3f60*/  SYNCS.PHASECHK.TRANS64.TRYWAIT P0, [UR7], R3 ;  /* 0x00000003ff0075a7 */ /* 0x000e640008001107 */
[----:B-1----:R-:W-:Y:S05]  /*3f70*/  @!P0 BRA `(.L_x_77) ;  /* 0x0000004400548947 */ /* 0x002fea0003800000 */
.L_x_171:
[----:B------:R-:W-:Y:S01]  /*3f80*/  NOP ;  /* 0x0000000000007918 */ /* 0x000fe20000000000 */
[----:B-1----:R-:W1:Y:S01]  /*3f90*/  LDS R0, [UR4+0x14] ;  /* 0x00001404ff007984 */ /* 0x002e620008000800 */
[----:B------:R-:W-:Y:S01]  /*3fa0*/  ULOP3.LUT UR6, UR19, 0xffff, URZ, 0xc0, !UPT ;  /* 0x0000ffff13067892 */ /* 0x000fe2000f8ec0ff */
[----:B------:R-:W-:Y:S01]  /*3fb0*/  UMOV UR8, 0xffff ;  /* 0x0000ffff00087882 */ /* 0x000fe20000000000 */
[----:B------:R-:W-:Y:S02]  /*3fc0*/  UMOV UR5, 0x1 ;  /* 0x0000000100057882 */ /* 0x000fe40000000000 */
[----:B------:R-:W-:-:S04]  /*3fd0*/  USHF.R.U32.HI UR6, URZ, 0x5, UR6 ;  /* 0x00000005ff067899 */ /* 0x000fc80008011606 */
[----:B------:R-:W-:Y:S02]  /*3fe0*/  USHF.L.U32 UR8, UR8, UR6, URZ ;  /* 0x0000000608087299 */ /* 0x000fe400080006ff */
[----:B------:R-:W-:-:S04]  /*3ff0*/  USHF.L.U32 UR5, UR5, UR6, URZ ;  /* 0x0000000605057299 */ /* 0x000fc800080006ff */
[----:B-1----:R-:W-:-:S04]  /*4000*/  LOP3.LUT R0, R0, UR8, RZ, 0xc0, !PT ;  /* 0x0000000800007c12 */ /* 0x002fc8000f8ec0ff */
[----:B------:R-:W-:-:S13]  /*4010*/  ISETP.NE.AND P0, PT, R0, UR8, PT ;  /* 0x0000000800007c0c */ /* 0x000fda000bf05270 */
[----:B------:R-:W-:Y:S05]  /*4020*/  @P0 BRA `(.L_x_78) ;  /* 0x0000000000580947 */ /* 0x000fea0003800000 */
[----:B------:R-:W1:Y:S02]  /*4030*/  LDS R0, [UR4+0x18] ;  /* 0x00001804ff007984 */ /* 0x000e640008000800 */
[----:B-1----:R-:W-:-:S04]  /*4040*/  LOP3.LUT R0, R0, UR5, RZ, 0xc0, !PT ;  /* 0x0000000500007c12 */ /* 0x002fc8000f8ec0ff */
[----:B------:R-:W-:-:S13]  /*4050*/  ISETP.NE.AND P0, PT, R0, UR5, PT ;  /* 0x0000000500007c0c */ /* 0x000fda000bf05270 */
[----:B------:R-:W-:Y:S05]  /*4060*/  @P0 BRA `(.L_x_79) ;  /* 0x00000000003c0947 */ /* 0x000fea0003800000 */
[----:B------:R-:W1:Y:S01]  /*4070*/  S2R R2, SR_LANEID ;  /* 0x0000000000027919 */ /* 0x000e620000000000 */
[----:B------:R-:W-:Y:S01]  /*4080*/  ULOP3.LUT UR8, URZ, UR8, URZ, 0x33, !UPT ;  /* 0x00000008ff087292 */ /* 0x000fe2000f8e33ff */
[----:B------:R-:W-:Y:S01]  /*4090*/  LOP3.LUT R4, RZ, UR5, RZ, 0x33, !PT ;  /* 0x00000005ff047c12 */ /* 0x000fe2000f8e33ff */
[----:B------:R-:W-:Y:S02]  /*40a0*/  VOTEU.ANY UR7, UPT, PT ;  /* 0x0000000000077886 */ /* 0x000fe400038e0100 */
[----:B------:R-:W-:Y:S01]  /*40b0*/  UFLO.U32 UR7, UR7 ;  /* 0x00000007000772bd */ /* 0x000fe200080e0000 */
[----:B------:R-:W2:Y:S01]  /*40c0*/  REDUX UR5, R4 ;  /* 0x00000000040573c4 */ /* 0x000ea20000000000 */
[----:B------:R-:W-:-:S06]  /*40d0*/  IMAD.U32 R0, RZ, RZ, UR8 ;  /* 0x00000008ff007e24 */ /* 0x000fcc000f8e00ff */
[----:B------:R3:W-:Y:S01]  /*40e0*/  UTCATOMSWS.AND URZ, UR8 ;  /* 0x0000000800ff79e3 */ /* 0x0007e20008000000 */
[----:B------:R-:W4:Y:S01]  /*40f0*/  REDUX UR6, R0 ;  /* 0x00000000000673c4 */ /* 0x000f220000000000 */
[----:B-1----:R-:W-:Y:S01]  /*4100*/  ISETP.EQ.U32.AND P0, PT, R2, UR7, PT ;  /* 0x0000000702007c0c */ /* 0x002fe2000bf02070 */
[----:B--2---:R-:W-:Y:S01]  /*4110*/  IMAD.U32 R2, RZ, RZ, UR5 ;  /* 0x00000005ff027e24 */ /* 0x004fe2000f8e00ff */
[----:B----4-:R-:W-:-:S11]  /*4120*/  MOV R3, UR6 ;  /* 0x0000000600037c02 */ /* 0x010fd60008000f00 */
[----:B------:R3:W-:Y:S04]  /*4130*/  @P0 ATOMS.AND RZ, [UR4+0x14], R3 ;  /* 0x00001403ffff098c */ /* 0x0007e8000a800004 */
[----:B------:R3:W-:Y:S01]  /*4140*/  @P0 ATOMS.AND RZ, [UR4+0x18], R2 ;  /* 0x00001802ffff098c */ /* 0x0007e2000a800004 */
[----:B------:R-:W-:Y:S05]  /*4150*/  BRA `(.L_x_80) ;  /* 0x0000000000147947 */ /* 0x000fea0003800000 */
.L_x_79:
[----:B------:R-:W-:Y:S02]  /*4160*/  MOV R2, 0x4180 ;  /* 0x0000418000027802 */ /* 0x000fe40000000f00 */
[----:B----45:R-:W-:Y:S05]  /*4170*/  CALL.REL.NOINC `($__internal_0_$__cuda_sm10x_tcgen05_guardrail_trap_col_being_dealloced_not_returned_by_alloc) ;  /* 0x0000004400b07944 */ /* 0x030fea0003c00000 */
[----:B------:R-:W-:Y:S05]  /*4180*/  BRA `(.L_x_80) ;  /* 0x0000000000087947 */ /* 0x000fea0003800000 */
.L_x_78:
[----:B------:R-:W-:Y:S02]  /*4190*/  MOV R2, 0x41b0 ;  /* 0x000041b000027802 */ /* 0x000fe40000000f00 */
[----:B----45:R-:W-:Y:S05]  /*41a0*/  CALL.REL.NOINC `($__internal_2_$__cuda_sm10x_tcgen05_guardrail_trap_unallocated_columns_being_dealloced) ;  /* 0x0000004400bc7944 */ /* 0x030fea0003c00000 */
.L_x_80:
[----:B------:R-:W-:Y:S01]  /*41b0*/  NOP ;  /* 0x0000000000007918 */ /* 0x000fe20000000000 */
[----:B---3--:R-:W-:Y:S05]  /*41c0*/  EXIT ;  /* 0x000000000000794d */ /* 0x008fea0003800000 */
.L_x_62:
[----:B------:R-:W-:-:S09]  /*41d0*/  UISETP.NE.OR UP2, UPT, UR8, 0x3, !UP2 ;  /* 0x000000030800788c */ /* 0x000fd2000d745670 */
[----:B------:R-:W-:Y:S05]  /*41e0*/  BRA.U UP2, `(.L_x_81) ;  /* 0x0000000d02407547 */ /* 0x000fea000b800000 */
[----:B------:R-:W1:Y:S01]  /*41f0*/  LDC R0, c[0x0][0xb30] ;  /* 0x0002cc00ff007b82 */ /* 0x000e620000000800 */
[----:B------:R-:W2:Y:S01]  /*4200*/  LDCU.64 UR8, c[0x0][0x888] ;  /* 0x00011100ff0877ac */ /* 0x000ea20008000a00 */
[----:B------:R-:W-:Y:S02]  /*4210*/  HFMA2 R29, -RZ, RZ, 0, 0 ;  /* 0x00000000ff1d7431 */ /* 0x000fe400000001ff */
[----:B------:R-:W-:Y:S01]  /*4220*/  IMAD.MOV.U32 R31, RZ, RZ, 0x1 ;  /* 0x00000001ff1f7424 */ /* 0x000fe200078e00ff */
[----:B------:R-:W-:Y:S01]  /*4230*/  MOV R23, 0x1000 ;  /* 0x0000100000177802 */ /* 0x000fe20000000f00 */
[----:B------:R-:W4:Y:S01]  /*4240*/  LDCU.64 UR4, c[0x0][0x890] ;  /* 0x00011200ff0477ac */ /* 0x000f220008000a00 */
[----:B------:R-:W-:Y:S01]  /*4250*/  IMAD.MOV.U32 R30, RZ, RZ, RZ ;  /* 0x000000ffff1e7224 */ /* 0x000fe200078e00ff */
[----:B------:R-:W3:Y:S01]  /*4260*/  LDC R19, c[0x0][0x370] ;  /* 0x0000dc00ff137b82 */ /* 0x000ee20000000800 */
[----:B------:R-:W-:Y:S01]  /*4270*/  UMOV UR7, 0x400 ;  /* 0x0000040000077882 */ /* 0x000fe20000000000 */
[----:B------:R-:W-:-:S02]  /*4280*/  UPLOP3.LUT UP1, UPT, UPT, UPT, UPT, 0x40, 0x4 ;  /* 0x000000000004789c */ /* 0x000fc40003f2e870 */
[----:B------:R-:W-:-:S04]  /*4290*/  ULEA UR7, UR37, UR7, 0x18 ;  /* 0x0000000725077291 */ /* 0x000fc8000f8ec0ff */
[----:B------:R-:W3:Y:S01]  /*42a0*/  LDC R2, c[0x0][0xb0c] ;  /* 0x0002c300ff027b82 */ /* 0x000ee20000000800 */
[----:B------:R-:W-:Y:S02]  /*42b0*/  UIADD3 UR13, UPT, UPT, UR7, 0x118, URZ ;  /* 0x00000118070d7890 */ /* 0x000fe4000fffe0ff */
[----:B--2---:R-:W-:Y:S02]  /*42c0*/  UISETP.NE.U32.AND UP2, UPT, UR8, URZ, UPT ;  /* 0x000000ff0800728c */ /* 0x004fe4000bf45070 */
[----:B------:R-:W-:Y:S02]  /*42d0*/  UIADD3 UR17, UPT, UPT, UR7, 0x110, URZ ;  /* 0x0000011007117890 */ /* 0x000fe4000fffe0ff */
[----:B----4-:R-:W-:Y:S01]  /*42e0*/  UISETP.NE.U32.AND UP3, UPT, UR4, URZ, UPT ;  /* 0x000000ff0400728c */ /* 0x010fe2000bf65070 */
[----:B------:R-:W2:Y:S01]  /*42f0*/  LDC R18, c[0x0][0xb20] ;  /* 0x0002c800ff127b82 */ /* 0x000ea20000000800 */
[----:B-1----:R-:W-:Y:S01]  /*4300*/  ISETP.NE.AND P1, PT, R0, 0x1, PT ;  /* 0x000000010000780c */ /* 0x002fe20003f25270 */
[----:B------:R-:W-:-:S02]  /*4310*/  UISETP.NE.AND.EX UP2, UPT, UR9, URZ, UPT, UP2 ;  /* 0x000000ff0900728c */ /* 0x000fc4000bf45320 */
[----:B------:R-:W-:Y:S02]  /*4320*/  UPRMT UR13, UR37, 0x654, UR13 ;  /* 0x00000654250d7896 */ /* 0x000fe4000800000d */
[----:B------:R-:W-:Y:S02]  /*4330*/  UISETP.NE.AND.EX UP3, UPT, UR5, URZ, UPT, UP3 ;  /* 0x000000ff0500728c */ /* 0x000fe4000bf65330 */
[----:B------:R-:W1:Y:S08]  /*4340*/  LDC.64 R32, c[0x0][0x348] ;  /* 0x0000d200ff207b82 */ /* 0x000e700000000a00 */
[----:B------:R-:W4:Y:S08]  /*4350*/  LDC.64 R16, c[0x0][0xb10] ;  /* 0x0002c400ff107b82 */ /* 0x000f300000000a00 */
[----:B------:R-:W1:Y:S08]  /*4360*/  LDC.64 R6, c[0x0][0xb18] ;  /* 0x0002c600ff067b82 */ /* 0x000e700000000a00 */
[----:B------:R-:W1:Y:S08]  /*4370*/  LDC.64 R4, c[0x0][0xb28] ;  /* 0x0002ca00ff047b82 */ /* 0x000e700000000a00 */
[----:B--23--:R-:W1:Y:S02]  /*4380*/  LDC R22, c[0x0][0x374] ;  /* 0x0000dd00ff167b82 */ /* 0x00ce640000000800 */
.L_x_90:
[C---:B------:R-:W-:Y:S02]  /*4390*/  LEA R0, R30.reuse, UR7, 0x3 ;  /* 0x000000071e007c11 */ /* 0x040fe4000f8e18ff */
[----:B------:R-:W-:Y:S02]  /*43a0*/  SHF.L.U32 R3, R29, 0x1f, RZ ;  /* 0x0000001f1d037819 */ /* 0x000fe400000006ff */
[----:B------:R-:W-:Y:S02]  /*43b0*/  LEA R24, R30, UR7, 0x4 ;  /* 0x000000071e187c11 */ /* 0x000fe4000f8e20ff */
[----:B--2---:R-:W2:Y:S02]  /*43c0*/  SYNCS.PHASECHK.TRANS64.TRYWAIT P0, [R0+URZ+0x140], R3 ;  /* 0x00014003000075a7 */ /* 0x004ea400080011ff */
[----:B--2---:R-:W-:Y:S05]  /*43d0*/  @!P0 BRA `(.L_x_82) ;  /* 0x0000004000548947 */ /* 0x004fea0003800000 */
.L_x_172:
[----:B------:R-:W-:Y:S01]  /*43e0*/  ISETP.GE.AND P0, PT, R40, 0x1, PT ;  /* 0x000000012800780c */ /* 0x000fe20003f06270 */
[----:B------:R-:W3:Y:S01]  /*43f0*/  LDS.128 R24, [R24+0x1d0] ;  /* 0x0001d00018187984 */ /* 0x000ee20000000c00 */
[----:B--2---:R-:W-:Y:S01]  /*4400*/  VIADD R0, R0, 0x150 ;  /* 0x0000015000007836 */ /* 0x004fe20000000000 */
[----:B------:R-:W-:Y:S01]  /*4410*/  @!PT LDS RZ, [RZ] ;  /* 0x00000000fffff984 */ /* 0x000fe20000000800 */
[----:B------:R-:W-:Y:S01]  /*4420*/  @!PT LDS RZ, [RZ] ;  /* 0x00000000fffff984 */ /* 0x000fe20000000800 */
[----:B------:R-:W-:Y:S01]  /*4430*/  @!PT LDS RZ, [RZ] ;  /* 0x00000000fffff984 */ /* 0x000fe20000000800 */
[----:B------:R-:W-:Y:S01]  /*4440*/  @!PT LDS RZ, [RZ] ;  /* 0x00000000fffff984 */ /* 0x000fe20000000800 */
[----:B------:R2:W-:Y:S06]  /*4450*/  MEMBAR.ALL.CTA ;  /* 0x0000000000007992 */ /* 0x0005ec0000008000 */
[----:B--2---:R-:W2:Y:S01]  /*4460*/  FENCE.VIEW.ASYNC.S ;  /* 0x00000000000073c6 */ /* 0x004ea20000000000 */
[----:B------:R-:W-:Y:S04]  /*4470*/  PRMT R0, RZ, 0x654, R0 ;  /* 0x00000654ff007816 */ /* 0x000fe80000000000 */
[----:B--2---:R2:W-:Y:S01]  /*4480*/  SYNCS.ARRIVE.TRANS64.RED.A1T0 RZ, [R0+URZ], RZ ;  /* 0x000000ff00ff79a7 */ /* 0x0045e200081004ff */
[----:B---3--:R-:W-:Y:S11]  /*4490*/  LOP3.LUT P3, RZ, R26, 0x1, RZ, 0xc0, !PT ;  /* 0x000000011aff7812 */ /* 0x008ff6000786c0ff */
[----:B------:R-:W-:Y:S02]  /*44a0*/  @!UPT UIADD3 URZ, UPT, UPT, URZ, URZ, URZ ;  /* 0x000000fffffff290 */ /* 0x000fe4000fffe0ff */
[----:B------:R-:W-:Y:S02]  /*44b0*/  @P3 MOV R13, R24 ;  /* 0x00000018000d3202 */ /* 0x000fe40000000f00 */
[----:B------:R-:W-:Y:S01]  /*44c0*/  @P3 LOP3.LUT R8, R25, 0xffff, RZ, 0xc0, !PT ;  /* 0x0000ffff19083812 */ /* 0x000fe200078ec0ff */
[----:B--2---:R-:W-:Y:S06]  /*44d0*/  @!P0 BRA `(.L_x_83) ;  /* 0x0000000000a48947 */ /* 0x004fec0003800000 */
[----:B-1----:R-:W-:Y:S01]  /*44e0*/  IMAD.HI.U32 R35, R22, R7, RZ ;  /* 0x0000000716237227 */ /* 0x002fe200078e00ff */
[----:B------:R-:W-:Y:S02]  /*44f0*/  ISETP.NE.AND P0, PT, R6, 0x1, PT ;  /* 0x000000010600780c */ /* 0x000fe40003f05270 */
[----:B------:R-:W-:Y:S01]  /*4500*/  ISETP.NE.AND P2, PT, R40, 0x1, PT ;  /* 0x000000012800780c */ /* 0x000fe20003f45270 */
[----:B----4-:R-:W-:Y:S01]  /*4510*/  IMAD.HI.U32 R34, R19, R16, RZ ;  /* 0x0000001013227227 */ /* 0x010fe200078e00ff */
[----:B------:R-:W-:Y:S02]  /*4520*/  SHF.R.U32.HI R35, RZ, R18, R35 ;  /* 0x00000012ff237219 */ /* 0x000fe40000011623 */
[----:B------:R-:W-:Y:S01]  /*4530*/  ISETP.NE.AND P4, PT, R2, 0x1, PT ;  /* 0x000000010200780c */ /* 0x000fe20003f85270 */
[----:B------:R-:W-:Y:S01]  /*4540*/  IMAD.HI.U32 R36, R13, R16, RZ ;  /* 0x000000100d247227 */ /* 0x000fe200078e00ff */
[----:B------:R-:W-:Y:S02]  /*4550*/  SHF.R.U32.HI R34, RZ, R17, R34 ;  /* 0x00000011ff227219 */ /* 0x000fe40000011622 */
[----:B------:R-:W-:Y:S01]  /*4560*/  SEL R3, R22, R35, !P0 ;  /* 0x0000002316037207 */ /* 0x000fe20004000000 */
[C---:B------:R-:W-:Y:S01]  /*4570*/  IMAD.HI.U32 R35, R8.reuse, R7, RZ ;  /* 0x0000000708237227 */ /* 0x040fe200078e00ff */
[----:B------:R-:W-:Y:S02]  /*4580*/  SEL R11, R19, R34, !P4 ;  /* 0x00000022130b7207 */ /* 0x000fe40006000000 */
[----:B------:R-:W-:Y:S01]  /*4590*/  SHF.R.U32.HI R36, RZ, R17, R36 ;  /* 0x00000011ff247219 */ /* 0x000fe20000011624 */
[----:B------:R-:W-:Y:S01]  /*45a0*/  IMAD.HI.U32 R38, R3, R4, RZ ;  /* 0x0000000403267227 */ /* 0x000fe200078e00ff */
[----:B------:R-:W-:Y:S03]  /*45b0*/  SHF.R.U32.HI R35, RZ, R18, R35 ;  /* 0x00000012ff237219 */ /* 0x000fe60000011623 */
[----:B------:R-:W-:Y:S01]  /*45c0*/  IMAD.HI.U32 R34, R11, R4, RZ ;  /* 0x000000040b227227 */ /* 0x000fe200078e00ff */
[----:B------:R-:W-:Y:S02]  /*45d0*/  @P2 SHF.R.U32.HI R3, RZ, R5, R38 ;  /* 0x00000005ff032219 */ /* 0x000fe40000011626 */
[----:B------:R-:W-:Y:S02]  /*45e0*/  SEL R9, R8, R35, !P0 ;  /* 0x0000002308097207 */ /* 0x000fe40004000000 */
[----:B------:R-:W-:Y:S01]  /*45f0*/  @P2 SHF.R.U32.HI R11, RZ, R5, R34 ;  /* 0x00000005ff0b2219 */ /* 0x000fe20000011622 */
[C---:B------:R-:W-:Y:S01]  /*4600*/  IMAD R10, R40.reuse, R3, RZ ;  /* 0x00000003280a7224 */ /* 0x040fe200078e02ff */
[----:B------:R-:W-:Y:S01]  /*4610*/  SEL R3, R13, R36, !P4 ;  /* 0x000000240d037207 */ /* 0x000fe20006000000 */
[C---:B------:R-:W-:Y:S03]  /*4620*/  IMAD.HI.U32 R14, R9.reuse, R4, RZ ;  /* 0x00000004090e7227 */ /* 0x040fe600078e00ff */
[----:B------:R-:W-:Y:S01]  /*4630*/  ISETP.GE.AND P0, PT, R9, R10, PT ;  /* 0x0000000a0900720c */ /* 0x000fe20003f06270 */
[C---:B------:R-:W-:Y:S01]  /*4640*/  IMAD R12, R40.reuse, R11, RZ ;  /* 0x0000000b280c7224 */ /* 0x040fe200078e02ff */
[-C--:B------:R-:W-:Y:S04]  /*4650*/  SHF.R.U32.HI R14, RZ, R5.reuse, R14 ;  /* 0x00000005ff0e7219 */ /* 0x080fe8000001160e */
[----:B------:R-:W-:Y:S02]  /*4660*/  ISETP.GE.OR P0, PT, R3, R12, P0 ;  /* 0x0000000c0300720c */ /* 0x000fe40000706670 */
[----:B------:R-:W-:Y:S05]  /*4670*/  SEL R15, R9, R14, !P2 ;  /* 0x0000000e090f7207 */ /* 0x000fea0005000000 */
[----:B------:R-:W-:Y:S04]  /*4680*/  IMAD.MOV R14, RZ, RZ, -R15 ;  /* 0x000000ffff0e7224 */ /* 0x000fe800078e0a0f */
[----:B------:R-:W-:Y:S02]  /*4690*/  IMAD R14, R40, R14, R9 ;  /* 0x0000000e280e7224 */ /* 0x000fe400078e0209 */
[C---:B------:R-:W-:Y:S05]  /*46a0*/  @!P0 IMAD.HI.U32 R10, R3.reuse, R4, RZ ;  /* 0x00000004030a8227 */ /* 0x040fea00078e00ff */
[----:B------:R-:W-:Y:S04]  /*46b0*/  @!P0 SHF.R.U32.HI R10, RZ, R5, R10 ;  /* 0x00000005ff0a8219 */ /* 0x000fe8000001160a */
[----:B------:R-:W-:Y:S01]  /*46c0*/  @!P0 SEL R0, R3, R10, !P2 ;  /* 0x0000000a03008207 */ /* 0x000fe20005000000 */
[----:B------:R-:W-:Y:S03]  /*46d0*/  IMAD.MOV R10, RZ, RZ, -R3 ;  /* 0x000000ffff0a7224 */ /* 0x000fe600078e0a03 */
[----:B------:R-:W-:Y:S01]  /*46e0*/  @!P0 IADD3 R15, PT, PT, R15, -R0, RZ ;  /* 0x800000000f0f8210 */ /* 0x000fe20007ffe0ff */
[----:B------:R-:W-:Y:S01]  /*46f0*/  @!P0 IMAD R0, R11, R14, R0 ;  /* 0x0000000e0b008224 */ /* 0x000fe200078e0200 */
[----:B------:R-:W-:Y:S01]  /*4700*/  IADD3 R11, PT, PT, -R9, RZ, RZ ;  /* 0x000000ff090b7210 */ /* 0x000fe20007ffe1ff */
[----:B------:R-:W-:Y:S02]  /*4710*/  IMAD R13, R2, R10, R13 ;  /* 0x0000000a020d7224 */ /* 0x000fe400078e020d */
[----:B------:R-:W-:Y:S02]  /*4720*/  @!P0 IMAD R9, R15, R40, R3 ;  /* 0x000000280f098224 */ /* 0x000fe400078e0203 */
[----:B------:R-:W-:Y:S02]  /*4730*/  @!P0 IMAD.MOV.U32 R3, RZ, RZ, R0 ;  /* 0x000000ffff038224 */ /* 0x000fe400078e0000 */
[----:B------:R-:W-:Y:S02]  /*4740*/  IMAD R8, R6, R11, R8 ;  /* 0x0000000b06087224 */ /* 0x000fe400078e0208 */
[----:B------:R-:W-:Y:S02]  /*4750*/  IMAD R13, R3, R2, R13 ;  /* 0x00000002030d7224 */ /* 0x000fe400078e020d */
[----:B------:R-:W-:Y:S02]  /*4760*/  IMAD R8, R9, R6, R8 ;  /* 0x0000000609087224 */ /* 0x000fe400078e0208 */
.L_x_83:
[----:B------:R-:W-:Y:S05]  /*4770*/  BRA.U UP1, `(.L_x_84) ;  /* 0x0000000101107547 */ /* 0x000fea000b800000 */
[----:B------:R-:W-:Y:S04]  /*4780*/  MOV R0, UR6 ;  /* 0x0000000600007c02 */ /* 0x000fe80008000f00 */
[----:B------:R-:W-:Y:S04]  /*4790*/  SHF.L.U32 R3, R0, 0x1f, RZ ;  /* 0x0000001f00037819 */ /* 0x000fe800000006ff */
[----:B------:R-:W2:Y:S02]  /*47a0*/  SYNCS.PHASECHK.TRANS64.TRYWAIT P0, [UR7+0x138], R3 ;  /* 0x00013803ff0075a7 */ /* 0x000ea40008001107 */
[----:B--2---:R-:W-:Y:S05]  /*47b0*/  @!P0 BRA `(.L_x_85) ;  /* 0x0000003c00708947 */ /* 0x004fea0003800000 */
.L_x_84:
[----:B------:R-:W-:Y:S02]  /*47c0*/  R2UR UR19, R21 ;  /* 0x00000000151372ca */ /* 0x000fe400000e0000 */
[----:B------:R-:W-:Y:S02]  /*47d0*/  R2UR UR18, R20 ;  /* 0x00000000141272ca */ /* 0x000fe400000e0000 */
[----:B------:R-:W-:Y:S02]  /*47e0*/  ISETP.NE.U32.AND P2, PT, RZ, UR4, PT ;  /* 0x00000004ff007c0c */ /* 0x000fe4000bf45070 */
[----:B------:R-:W-:Y:S02]  /*47f0*/  SHF.L.U32 R12, R31, 0x1f, RZ ;  /* 0x0000001f1f0c7819 */ /* 0x000fe400000006ff */
[----:B------:R-:W-:Y:S05]  /*4800*/  ISETP.NE.AND.EX P2, PT, RZ, UR5, PT, P2 ;  /* 0x00000005ff007c0c */ /* 0x000fea000bf45320 */
[----:B------:R-:W-:Y:S02]  /*4810*/  USHF.L.U32 UR19, UR19, 0x6, URZ ;  /* 0x0000000613137899 */ /* 0x000fe400080006ff */
[----:B------:R-:W-:Y:S01]  /*4820*/  USHF.L.U32 UR18, UR18, 0x7, URZ ;  /* 0x0000000712127899 */ /* 0x000fe200080006ff */
[----:B------:R-:W-:Y:S11]  /*4830*/  BRA.U !UP3, `(.L_x_86) ;  /* 0x000000010b347547 */ /* 0x000ff6000b800000 */
[----:B------:R-:W-:Y:S01]  /*4840*/  UPLOP3.LUT UP0, UPT, UPT, UPT, UP2, 0x80, 0x8 ;  /* 0x000000000008789c */ /* 0x000fe20003f0f020 */
[----:B--2---:R-:W-:Y:S02]  /*4850*/  HFMA2 R0, -RZ, RZ, 0, 5.9604644775390625e-08 ;  /* 0x00000001ff007431 */ /* 0x004fe400000001ff */
[----:B------:R-:W-:Y:S03]  /*4860*/  IMAD.MOV.U32 R95, RZ, RZ, 0x1 ;  /* 0x00000001ff5f7424 */ /* 0x000fe600078e00ff */
[----:B------:R-:W-:Y:S05]  /*4870*/  PLOP3.LUT P0, PT, PT, PT, UP0, 0x80, 0x8 ;  /* 0x000000000008781c */ /* 0x000fea0003f0f008 */
[----:B------:R-:W2:Y:S01]  /*4880*/  @UP0 LDCU.64 UR10, c[0x0][0x888] ;  /* 0x00011100ff0a07ac */ /* 0x000ea20008000a00 */
[----:B------:R-:W-:Y:S07]  /*4890*/  @UP0 UIMAD UR8, UR36, UR4, URZ ;  /* 0x00000004240802a4 */ /* 0x000fee000f8e02ff */
[----:B------:R-:W-:Y:S01]  /*48a0*/  @!P0 PRMT R95, R0, 0x7610, R95 ;  /* 0x00007610005f8816 */ /* 0x000fe2000000005f */
[----:B--2---:R-:W-:Y:S03]  /*48b0*/  @UP0 UIMAD.WIDE UR10, UR8, 0x4, UR10 ;  /* 0x00000004080a08a5 */ /* 0x004fe6000f8e020a */
[----:B------:R-:W2:Y:S03]  /*48c0*/  @!UP0 LDCU UR8, c[0x0][0x880] ;  /* 0x00011000ff0887ac */ /* 0x000ea60008000800 */
[----:B------:R-:W-:Y:S01]  /*48d0*/  IMAD.U32 R10, RZ, RZ, UR10 ;  /* 0x0000000aff0a7e24 */ /* 0x000fe2000f8e00ff */
[----:B------:R-:W-:Y:S05]  /*48e0*/  MOV R11, UR11 ;  /* 0x0000000b000b7c02 */ /* 0x000fea0008000f00 */
[----:B-----5:R3:W5:Y:S02]  /*48f0*/  @P0 LDG.E R49, desc[UR46][R10.64] ;  /* 0x0000002e0a310981 */ /* 0x020764000c1e1900 */
[----:B--23--:R-:W-:Y:S07]  /*4900*/  @!P0 IMAD.U32 R49, RZ, RZ, UR8 ;  /* 0x00000008ff318e24 */ /* 0x00cfee000f8e00ff */
.L_x_86:
[----:B-----5:R-:W-:Y:S01]  /*4910*/  @!P2 FSETP.EQ.AND P0, PT, R49, RZ, PT ;  /* 0x000000ff3100a20b */ /* 0x020fe20003f02000 */
[----:B------:R-:W-:Y:S01]  /*4920*/  @!UPT UIADD3 URZ, UPT, UPT, URZ, URZ, URZ ;  /* 0x000000fffffff290 */ /* 0x000fe2000fffe0ff */
[----:B------:R-:W-:Y:S11]  /*4930*/  @!P2 BRA `(.L_x_87) ;  /* 0x000000000014a947 */ /* 0x000ff60003800000 */
[----:B------:R-:W-:Y:S02]  /*4940*/  LOP3.LUT P2, RZ, R95, 0xff, RZ, 0xc0, !PT ;  /* 0x000000ff5fff7812 */ /* 0x000fe4000784c0ff */
[----:B------:R-:W-:Y:S04]  /*4950*/  PLOP3.LUT P0, PT, PT, PT, UP0, 0x80, 0x8 ;  /* 0x000000000008781c */ /* 0x000fe80003f0f008 */
[----:B------:R-:W-:Y:S07]  /*4960*/  PLOP3.LUT P0, PT, P0, PT, PT, 0x8, 0x80 ;  /* 0x000000000080781c */ /* 0x000fee000070e170 */
[----:B------:R-:W-:Y:S11]  /*4970*/  @P2 FSETP.EQ.AND P0, PT, R49, RZ, PT ;  /* 0x000000ff3100220b */ /* 0x000ff60003f02000 */
[----:B------:R-:W-:Y:S02]  /*4980*/  @!UPT UIADD3 URZ, UPT, UPT, URZ, URZ, URZ ;  /* 0x000000fffffff290 */ /* 0x000fe4000fffe0ff */
.L_x_87:
[----:B------:R-:W3:Y:S01]  /*4990*/  SYNCS.PHASECHK.TRANS64.TRYWAIT P2, [UR7+0x120], R12 ;  /* 0x0001200cff0075a7 */ /* 0x000ee20008041107 */
[----:B------:R-:W-:Y:S04]  /*49a0*/  ELECT P4, URZ, PT ;  /* 0x0000000000ff782f */ /* 0x000fe80003880000 */
[----:B------:R-:W-:Y:S11]  /*49b0*/  PLOP3.LUT P4, PT, P0, P4, PT, 0xf2, 0x2f ;  /* 0x00000000002f781c */ /* 0x000ff60000789e72 */
[----:B------:R-:W-:Y:S02]  /*49c0*/  @!UPT UIADD3 URZ, UPT, UPT, URZ, URZ, URZ ;  /* 0x000000fffffff290 */ /* 0x000fe4000fffe0ff */
[----:B-1----:R-:W-:Y:S05]  /*49d0*/  @!P4 IADD3 R21, P0, PT, R32, 0x580, RZ ;  /* 0x000005802015c810 */ /* 0x002fea0007f1e0ff */
[----:B------:R-:W-:Y:S01]  /*49e0*/  @!P4 IMAD.X R20, RZ, RZ, R33, P0 ;  /* 0x000000ffff14c224 */ /* 0x000fe200000e0621 */
[----:B---3--:R-:W-:Y:S07]  /*49f0*/  @!P2 BRA `(.L_x_88) ;  /* 0x0000003800f8a947 */ /* 0x008fee0003800000 */
.L_x_175:
[----:B------:R-:W3:Y:S01]  /*4a00*/  LDC.64 R14, c[0x0][0xb10] ;  /* 0x0002c400ff0e7b82 */ /* 0x000ee20000000a00 */
[----:B------:R-:W-:Y:S01]  /*4a10*/  @!P4 R2UR UR8, R20 ;  /* 0x000000001408c2ca */ /* 0x000fe200000e0000 */
[----:B------:R-:W-:Y:S01]  /*4a20*/  VOTEU.ALL UP1, P4 ;  /* 0x0000000000ff7886 */ /* 0x000fe20002020000 */
[----:B------:R-:W-:Y:S01]  /*4a30*/  @!P4 R2UR UR9, R21 ;  /* 0x000000001509c2ca */ /* 0x000fe200000e0000 */
[----:B------:R-:W-:Y:S01]  /*4a40*/  UMOV UR10, 0x0 ;  /* 0x00000000000a7882 */ /* 0x000fe20000000000 */
[----:B------:R-:W-:Y:S03]  /*4a50*/  UMOV UR11, 0x10000000 ;  /* 0x10000000000b7882 */ /* 0x000fe60000000000 */
[----:B------:R-:W5:Y:S01]  /*4a60*/  LDC.64 R10, c[0x0][0xb18] ;  /* 0x0002c600ff0a7b82 */ /* 0x000f620000000a00 */
[----:B------:R-:W-:Y:S01]  /*4a70*/  @!UP1 UIADD3 UR16, UPT, UPT, UR7, 0x200, URZ ;  /* 0x0000020007109890 */ /* 0x000fe2000fffe0ff */
[----:B------:R-:W-:Y:S01]  /*4a80*/  @P3 SHF.R.U32.HI R28, RZ, 0x10, R25 ;  /* 0x00000010ff1c3819 */ /* 0x000fe20000011619 */
[----:B------:R-:W-:Y:S01]  /*4a90*/  VOTEU.ALL UP1, P4 ;  /* 0x0000000000ff7886 */ /* 0x000fe20002020000 */
[----:B------:R-:W-:Y:S01]  /*4aa0*/  UMOV UR20, UR36 ;  /* 0x0000002400147c82 */ /* 0x000fe20008000000 */
[----:B------:R-:W-:Y:S03]  /*4ab0*/  VIADD R30, R30, 0x1 ;  /* 0x000000011e1e7836 */ /* 0x000fe60000000000 */
[----:B--2---:R-:W2:Y:S01]  /*4ac0*/  @!P1 LDC R0, c[0x0][0xb20] ;  /* 0x0002c800ff009b82 */ /* 0x004ea20000000800 */
[----:B------:R-:W-:Y:S01]  /*4ad0*/  IMAD.U32 R21, RZ, RZ, UR8 ;  /* 0x00000008ff157e24 */ /* 0x000fe2000f8e00ff */
[----:B------:R-:W-:Y:S06]  /*4ae0*/  UPRMT UR8, UR37, 0x654, UR17 ;  /* 0x0000065425087896 */ /* 0x000fec0008000011 */
[----:B-1----:R-:W1:Y:S01]  /*4af0*/  @!P1 LDC R3, c[0x0][0xb0c] ;  /* 0x0002c300ff039b82 */ /* 0x002e620000000800 */
[----:B------:R-:W-:Y:S01]  /*4b00*/  IMAD.U32 R20, RZ, RZ, UR9 ;  /* 0x00000009ff147e24 */ /* 0x000fe2000f8e00ff */
[----:B------:R-:W-:Y:S04]  /*4b10*/  @!P4 R2UR UR15, R21 ;  /* 0x00000000150fc2ca */ /* 0x000fe800000e0000 */
[----:B------:R-:W-:Y:S01]  /*4b20*/  @!P4 R2UR UR14, R20 ;  /* 0x00000000140ec2ca */ /* 0x000fe200000e0000 */
[----:B------:R-:W-:Y:S11]  /*4b30*/  @!P4 IMAD.MOV.U32 R20, RZ, RZ, 0x1000 ;  /* 0x00001000ff14c424 */ /* 0x000ff600078e00ff */
[----:B------:R-:W-:Y:S01]  /*4b40*/  @!UPT UIADD3 URZ, UPT, UPT, URZ, URZ, URZ ;  /* 0x000000fffffff290 */ /* 0x000fe2000fffe0ff */
[----:B------:R1:W-:Y:S01]  /*4b50*/  @!UP1 UTMALDG.3D [UR16], [UR14], desc[UR10] ;  /* 0x00000a100e0095b4 */ /* 0x0003e20008011000 */
[----:B------:R1:W-:Y:S02]  /*4b60*/  @!P4 SYNCS.ARRIVE.TRANS64.RED.A0TR RZ, [UR7+0x110], R20 ;  /* 0x00011014ffffc9a7 */ /* 0x0003e40008300407 */
[----:B-1----:R-:W-:Y:S01]  /*4b70*/  @!P1 ISETP.NE.AND P2, PT, R3, 0x1, PT ;  /* 0x000000010300980c */ /* 0x002fe20003f45270 */
[C---:B---3--:R-:W-:Y:S01]  /*4b80*/  @!P1 IMAD.HI.U32 R14, R13.reuse, R14, RZ ;  /* 0x0000000e0d0e9227 */ /* 0x048fe200078e00ff */
[----:B-----5:R-:W-:Y:S03]  /*4b90*/  @!P1 ISETP.NE.AND P0, PT, R10, 0x1, PT ;  /* 0x000000010a00980c */ /* 0x020fe60003f05270 */
[C---:B------:R-:W-:Y:S01]  /*4ba0*/  @!P1 IMAD.HI.U32 R11, R8.reuse, R11, RZ ;  /* 0x0000000b080b9227 */ /* 0x040fe200078e00ff */
[----:B------:R-:W-:Y:S04]  /*4bb0*/  @!P1 SHF.R.U32.HI R14, RZ, R15, R14 ;  /* 0x0000000fff0e9219 */ /* 0x000fe8000001160e */
[----:B--2---:R-:W-:Y:S01]  /*4bc0*/  @!P1 SHF.R.U32.HI R9, RZ, R0, R11 ;  /* 0x00000000ff099219 */ /* 0x004fe2000001160b */
[----:B------:R-:W-:Y:S01]  /*4bd0*/  SYNCS.ARRIVE.TRANS64.RED.A1T0 RZ, [UR8], RZ ;  /* 0x000000ffffff79a7 */ /* 0x000fe20008100408 */
[----:B------:R-:W-:Y:S02]  /*4be0*/  @!P1 SEL R14, R13, R14, !P2 ;  /* 0x0000000e0d0e9207 */ /* 0x000fe40005000000 */
[----:B------:R-:W-:Y:S01]  /*4bf0*/  @!P1 SEL R9, R8, R9, !P0 ;  /* 0x0000000908099207 */ /* 0x000fe20004000000 */
[----:B------:R-:W1:Y:S04]  /*4c00*/  SYNCS.PHASECHK.TRANS64.TRYWAIT P5, [UR7+0x128], R12 ;  /* 0x0001280cff0075a7 */ /* 0x000e6800080a1107 */
[----:B------:R-:W-:Y:S02]  /*4c10*/  @!P1 IMAD.IADD R0, R9, 0x1, -R14 ;  /* 0x0000000109009824 */ /* 0x000fe400078e0a0e */
[----:B------:R-:W-:Y:S02]  /*4c20*/  @!P1 IMAD.IADD R9, R14, 0x1, -R9 ;  /* 0x000000010e099824 */ /* 0x000fe400078e0a09 */
[----:B------:R-:W-:Y:S02]  /*4c30*/  @!P1 IMAD R13, R0, R3, R13 ;  /* 0x00000003000d9224 */ /* 0x000fe400078e020d */
[----:B------:R-:W-:Y:S01]  /*4c40*/  @!P1 IMAD R8, R9, R10, R8 ;  /* 0x0000000a09089224 */ /* 0x000fe200078e0208 */
[----:B-1----:R-:W-:Y:S06]  /*4c50*/  @!P5 BRA `(.L_x_89) ;  /* 0x000000380078d947 */ /* 0x002fec0003800000 */
.L_x_177:
[----:B-1----:R-:W-:Y:S01]  /*4c60*/  @!P4 IADD3 R3, P0, PT, R32, 0x580, RZ ;  /* 0x000005802003c810 */ /* 0x002fe20007f1e0ff */
[----:B------:R-:W-:Y:S01]  /*4c70*/  VOTEU.ALL UP1, P4 ;  /* 0x0000000000ff7886 */ /* 0x000fe20002020000 */
[----:B------:R-:W-:Y:S01]  /*4c80*/  UMOV UR20, 0x0 ;  /* 0x0000000000147882 */ /* 0x000fe20000000000 */
[----:B------:R-:W-:Y:S01]  /*4c90*/  UMOV UR21, 0x10000000 ;  /* 0x1000000000157882 */ /* 0x000fe20000000000 */
[----:B------:R-:W-:Y:S01]  /*4ca0*/  @!P4 R2UR UR9, R3 ;  /* 0x000000000309c2ca */ /* 0x000fe200000e0000 */
[----:B------:R-:W-:Y:S01]  /*4cb0*/  @!P4 IMAD.X R0, RZ, RZ, R33, P0 ;  /* 0x000000ffff00c224 */ /* 0x000fe200000e0621 */
[----:B------:R-:W-:Y:S01]  /*4cc0*/  @!UP1 UIADD3 UR10, UPT, UPT, UR18, 0x40, URZ ;  /* 0x00000040120a9890 */ /* 0x000fe2000fffe0ff */
[----:B------:R-:W-:Y:S01]  /*4cd0*/  ISETP.NE.AND P0, PT, R30, 0x2, PT ;  /* 0x000000021e00780c */ /* 0x000fe20003f05270 */
[----:B------:R-:W-:Y:S01]  /*4ce0*/  UMOV UR11, UR19 ;  /* 0x00000013000b7c82 */ /* 0x000fe20008000000 */
[----:B------:R-:W-:Y:S01]  /*4cf0*/  UMOV UR12, UR36 ;  /* 0x00000024000c7c82 */ /* 0x000fe20008000000 */
[----:B------:R-:W-:Y:S01]  /*4d00*/  @!P4 R2UR UR8, R0 ;  /* 0x000000000008c2ca */ /* 0x000fe200000e0000 */
[----:B------:R-:W-:Y:S01]  /*4d10*/  IMAD.IADD R20, R8, 0x1, R94 ;  /* 0x0000000108147824 */ /* 0x000fe200078e025e */
[----:B------:R-:W-:Y:S01]  /*4d20*/  @P3 R2UR UR36, R28 ;  /* 0x000000001c2432ca */ /* 0x000fe200000e0000 */
[----:B------:R-:W-:Y:S01]  /*4d30*/  IMAD.IADD R21, R13, 0x1, R96 ;  /* 0x000000010d157824 */ /* 0x000fe200078e0260 */
[----:B------:R-:W-:Y:S02]  /*4d40*/  SEL R0, RZ, 0x1, P0 ;  /* 0x00000001ff007807 */ /* 0x000fe40000000000 */
[----:B------:R-:W-:Y:S01]  /*4d50*/  LOP3.LUT R31, R31, 0x1, RZ, 0x3c, !PT ;  /* 0x000000011f1f7812 */ /* 0x000fe200078e3cff */
[----:B------:R-:W-:Y:S01]  /*4d60*/  IMAD.U32 R10, RZ, RZ, UR9 ;  /* 0x00000009ff0a7e24 */ /* 0x000fe2000f8e00ff */
[----:B------:R-:W-:Y:S01]  /*4d70*/  @!UP1 UIADD3 UR9, UPT, UPT, UR7, 0x118, URZ ;  /* 0x0000011807099890 */ /* 0x000fe2000fffe0ff */
[----:B------:R-:W-:Y:S02]  /*4d80*/  LOP3.LUT R29, R29, R0, RZ, 0x3c, !PT ;  /* 0x000000001d1d7212 */ /* 0x000fe400078e3cff */
[----:B------:R-:W-:Y:S02]  /*4d90*/  SEL R30, R30, RZ, P0 ;  /* 0x000000ff1e1e7207 */ /* 0x000fe40000000000 */
[----:B------:R-:W-:Y:S01]  /*4da0*/  IMAD.U32 R11, RZ, RZ, UR8 ;  /* 0x00000008ff0b7e24 */ /* 0x000fe2000f8e00ff */
[----:B------:R-:W-:Y:S01]  /*4db0*/  @!P4 R2UR UR14, R10 ;  /* 0x000000000a0ec2ca */ /* 0x000fe200000e0000 */
[----:B------:R-:W-:Y:S01]  /*4dc0*/  @!UP1 UIADD3 UR8, UPT, UPT, UR7, 0x1200, URZ ;  /* 0x0000120007089890 */ /* 0x000fe2000fffe0ff */
[----:B------:R-:W-:Y:S02]  /*4dd0*/  VOTEU.ALL UP1, P4 ;  /* 0x0000000000ff7886 */ /* 0x000fe40002020000 */
[----:B------:R-:W-:Y:S11]  /*4de0*/  @!P4 R2UR UR15, R11 ;  /* 0x000000000b0fc2ca */ /* 0x000ff600000e0000 */
[----:B------:R-:W-:Y:S02]  /*4df0*/  @!UPT UIADD3 URZ, UPT, UPT, URZ, URZ, URZ ;  /* 0x000000fffffff290 */ /* 0x000fe4000fffe0ff */
[----:B------:R2:W-:Y:S01]  /*4e00*/  @!UP1 UTMALDG.3D [UR8], [UR14], desc[UR20] ;  /* 0x000014080e0095b4 */ /* 0x0005e20008011000 */
[----:B------:R2:W-:Y:S01]  /*4e10*/  @!P4 SYNCS.ARRIVE.TRANS64.RED.A0TR RZ, [UR7+0x118], R23 ;  /* 0x00011817ffffc9a7 */ /* 0x0005e20008300407 */
[----:B------:R-:W-:Y:S01]  /*4e20*/  UPLOP3.LUT UP1, UPT, UPT, UPT, UPT, 0x80, 0x8 ;  /* 0x000000000008789c */ /* 0x000fe20003f2f070 */
[----:B------:R-:W-:Y:S01]  /*4e30*/  SYNCS.ARRIVE.TRANS64.RED.A1T0 RZ, [UR13], RZ ;  /* 0x000000ffffff79a7 */ /* 0x000fe2000810040d */
[----:B------:R-:W-:Y:S09]  /*4e40*/  @P3 BRA `(.L_x_90) ;  /* 0xfffffff400503947 */ /* 0x000ff2000383ffff */
[----:B------:R-:W-:-:S04]  /*4e50*/  SHF.L.U32 R3, R31, 0x1f, RZ ;  /* 0x0000001f1f037819 */ /* 0x000fc800000006ff */
[----:B------:R-:W1:Y:S02]  /*4e60*/  SYNCS.PHASECHK.TRANS64.TRYWAIT P0, [UR7+0x120], R3 ;  /* 0x00012003ff0075a7 */ /* 0x000e640008001107 */
[----:B-1----:R-:W-:Y:S05]  /*4e70*/  @!P0 BRA `(.L_x_91) ;  /* 0x0000003800088947 */ /* 0x002fea0003800000 */
.L_x_179:
[----:B-1----:R-:W-:-:S07]  /*4e80*/  MOV R0, UR7 ;  /* 0x0000000700007c02 */ /* 0x002fce0008000f00 */
.L_x_92:
[----:B-1----:R-:W-:-:S04]  /*4e90*/  SHF.L.U32 R3, R31, 0x1f, RZ ;  /* 0x0000001f1f037819 */ /* 0x002fc800000006ff */
[----:B------:R1:W3:Y:S03]  /*4ea0*/  SYNCS.PHASECHK.TRANS64.TRYWAIT P0, [R0+URZ+0x128], R3 ;  /* 0x00012803000075a7 */ /* 0x0002e600080011ff */
[----:B---3--:R-:W-:Y:S05]  /*4eb0*/  @!P0 NANOSLEEP.SYNCS 0x989680 ;  /* 0x009896800000895d */ /* 0x008fea0003900000 */
[----:B------:R-:W3:Y:S02]  /*4ec0*/  @!P0 SYNCS.PHASECHK.TRANS64 P0, [R0+URZ+0x128], R3 ;  /* 0x00012803000085a7 */ /* 0x000ee400080010ff */
[----:B--23--:R-:W-:Y:S05]  /*4ed0*/  @P0 EXIT ;  /* 0x000000000000094d */ /* 0x00cfea0003800000 */
[----:B------:R-:W-:Y:S05]  /*4ee0*/  BRA `(.L_x_92) ;  /* 0xfffffffc00e87947 */ /* 0x000fea000383ffff */
.L_x_81:
[----:B------:R-:W-:-:S06]  /*4ef0*/  UISETP.GE.AND UP1, UPT, UR8, 0x4, UPT ;  /* 0x000000040800788c */ /* 0x000fcc000bf26270 */
[----:B------:R-:W-:-:S13]  /*4f00*/  PLOP3.LUT P0, PT, PT, PT, UP1, 0x80, 0x8 ;  /* 0x000000000008781c */ /* 0x000fda0003f0f018 */
[----:B------:R-:W-:Y:S05]  /*4f10*/  @!P0 EXIT ;  /* 0x000000000000894d */ /* 0x000fea0003800000 */
[----:B------:R-:W-:Y:S01]  /*4f20*/  BAR.SYNC.DEFER_BLOCKING 0x6, 0xa0 ;  /* 0x0182800000007b1d */ /* 0x000fe20000010000 */
[C---:B------:R-:W-:Y:S01]  /*4f30*/  IMAD.SHL.U32 R7, R108.reuse, 0x40, RZ ;  /* 0x000000406c077824 */ /* 0x040fe200078e00ff */
[C---:B------:R-:W-:Y:S01]  /*4f40*/  LOP3.LUT R110, R108.reuse, 0x60, RZ, 0xc0, !PT ;  /* 0x000000606c6e7812 */ /* 0x040fe200078ec0ff */
[C---:B------:R-:W-:Y:S01]  /*4f50*/  IMAD.SHL.U32 R100, R108.reuse, 0x20, RZ ;  /* 0x000000206c647824 */ /* 0x040fe200078e00ff */
[----:B------:R-:W-:Y:S01]  /*4f60*/  CS2R R106, SRZ ;  /* 0x00000000006a7805 */ /* 0x000fe2000001ff00 */
[C---:B------:R-:W-:Y:S01]  /*4f70*/  IMAD.SHL.U32 R0, R108.reuse, 0x2, RZ ;  /* 0x000000026c007824 */ /* 0x040fe200078e00ff */
[----:B------:R-:W-:Y:S02]  /*4f80*/  UMOV UR49, 0x400 ;  /* 0x0000040000317882 */ /* 0x000fe40000000000 */
[----:B------:R-:W1:Y:S01]  /*4f90*/  LDC R99, c[0x0][0x370] ;  /* 0x0000dc00ff637b82 */ /* 0x000e620000000800 */
[----:B------:R-:W-:Y:S01]  /*4fa0*/  ULEA UR49, UR37, UR49, 0x18 ;  /* 0x0000003125317291 */ /* 0x000fe2000f8ec0ff */
[----:B------:R-:W-:Y:S01]  /*4fb0*/  LOP3.LUT R5, R7, 0x180, RZ, 0xc0, !PT ;  /* 0x0000018007057812 */ /* 0x000fe200078ec0ff */
[----:B------:R-:W-:Y:S01]  /*4fc0*/  IMAD.U32 R46, R108, 0x10000, RZ ;  /* 0x000100006c2e7824 */ /* 0x000fe200078e00ff */
[----:B------:R-:W-:Y:S01]  /*4fd0*/  LOP3.LUT R100, R100, 0xc00, RZ, 0xc0, !PT ;  /* 0x00000c0064647812 */ /* 0x000fe200078ec0ff */
[----:B------:R-:W-:Y:S01]  /*4fe0*/  UIADD3 UR4, UPT, UPT, UR49, 0x2200, URZ ;  /* 0x0000220031047890 */ /* 0x000fe2000fffe0ff */
[----:B------:R-:W-:Y:S01]  /*4ff0*/  LOP3.LUT R0, R5, 0x20, R0, 0xf8, !PT ;  /* 0x0000002005007812 */ /* 0x000fe200078ef800 */
[----:B------:R-:W-:Y:S01]  /*5000*/  IMAD.SHL.U32 R5, R108, 0x8, RZ ;  /* 0x000000086c057824 */ /* 0x000fe200078e00ff */
[----:B------:R-:W2:Y:S01]  /*5010*/  LDC R42, c[0x0][0xb0c] ;  /* 0x0002c300ff2a7b82 */ /* 0x000ea20000000800 */
[----:B------:R-:W-:Y:S01]  /*5020*/  LOP3.LUT R100, R100, 0x40, R7, 0xf8, !PT ;  /* 0x0000004064647812 */ /* 0x000fe200078ef807 */
[----:B------:R-:W-:Y:S01]  /*5030*/  IMAD.MOV.U32 R44, RZ, RZ, RZ ;  /* 0x000000ffff2c7224 */ /* 0x000fe200078e00ff */
[----:B------:R-:W-:Y:S01]  /*5040*/  LOP3.LUT R46, R46, 0x600000, RZ, 0xc0, !PT ;  /* 0x006000002e2e7812 */ /* 0x000fe200078ec0ff */
[----:B------:R-:W-:Y:S01]  /*5050*/  IMAD.MOV.U32 R112, RZ, RZ, RZ ;  /* 0x000000ffff707224 */ /* 0x000fe200078e00ff */
[----:B------:R-:W-:-:S02]  /*5060*/  LOP3.LUT R108, R108, 0x2, RZ, 0xc0, !PT ;  /* 0x000000026c6c7812 */ /* 0x000fc400078ec0ff */
[----:B------:R-:W-:Y:S02]  /*5070*/  CS2R R104, SRZ ;  /* 0x0000000000687805 */ /* 0x000fe4000001ff00 */
[----:B------:R-:W-:Y:S01]  /*5080*/  LOP3.LUT R5, R0, 0x30, R5, 0x78, !PT ;  /* 0x0000003000057812 */ /* 0x000fe200078e7805 */
[----:B------:R-:W4:Y:S01]  /*5090*/  LDC R97, c[0x0][0xb20] ;  /* 0x0002c800ff617b82 */ /* 0x000f220000000800 */
[----:B------:R-:W3:Y:S01]  /*50a0*/  LDS R3, [UR49+0x1f0] ;  /* 0x0001f031ff037984 */ /* 0x000ee20008000800 */
[----:B------:R-:W-:Y:S01]  /*50b0*/  LOP3.LUT R100, R100, 0x200, R7, 0xf8, !PT ;  /* 0x0000020064647812 */ /* 0x000fe200078ef807 */
[----:B------:R-:W-:Y:S01]  /*50c0*/  IMAD.MOV R102, RZ, RZ, -R108 ;  /* 0x000000ffff667224 */ /* 0x000fe200078e0a6c */
[----:B------:R-:W1:Y:S01]  /*50d0*/  LDCU.64 UR52, c[0x0][0x348] ;  /* 0x00006900ff3477ac */ /* 0x000e620008000a00 */
[----:B------:R-:W-:Y:S01]  /*50e0*/  IMAD.U32 R109, RZ, RZ, UR4 ;  /* 0x00000004ff6d7e24 */ /* 0x000fe2000f8e00ff */
[----:B------:R-:W-:Y:S02]  /*50f0*/  LOP3.LUT R100, R100, R5, RZ, 0xfc, !PT ;  /* 0x0000000564647212 */ /* 0x000fe400078efcff */
[----:B------:R-:W1:Y:S01]  /*5100*/  LDC R41, c[0x0][0xb30] ;  /* 0x0002cc00ff297b82 */ /* 0x000e620000000800 */
[----:B------:R-:W1:Y:S01]  /*5110*/  LDCU.64 UR38, c[0x0][0x888] ;  /* 0x00011100ff2677ac */ /* 0x000e620008000a00 */
[----:B------:R-:W1:Y:S06]  /*5120*/  LDCU.64 UR44, c[0x0][0x890] ;  /* 0x00011200ff2c77ac */ /* 0x000e6c0008000a00 */
[----:B------:R-:W1:Y:S01]  /*5130*/  LDC.64 R92, c[0x0][0xb10] ;  /* 0x0002c400ff5c7b82 */ /* 0x000e620000000a00 */
[----:B------:R-:W-:-:S07]  /*5140*/  UIADD3 UR48, UPT, UPT, UR49, 0x200, URZ ;  /* 0x0000020031307890 */ /* 0x000fce000fffe0ff */
[----:B------:R-:W1:Y:S08]  /*5150*/  LDC.64 R38, c[0x0][0xb18] ;  /* 0x0002c600ff267b82 */ /* 0x000e700000000a00 */
[----:B------:R-:W1:Y:S08]  /*5160*/  LDC.64 R36, c[0x0][0xb28] ;  /* 0x0002ca00ff247b82 */ /* 0x000e700000000a00 */
[----:B------:R-:W1:Y:S01]  /*5170*/  LDC.64 R90, c[0x0][0x8b0] ;  /* 0x00022c00ff5a7b82 */ /* 0x000e620000000a00 */
[----:B---3--:R-:W-:-:S07]  /*5180*/  IMAD.IADD R46, R3, 0x1, R46 ;  /* 0x00000001032e7824 */ /* 0x008fce00078e022e */
[----:B------:R-:W3:Y:S08]  /*5190*/  LDC.64 R88, c[0x0][0x8a8] ;  /* 0x00022a00ff587b82 */ /* 0x000ef00000000a00 */
[----:B--2-4-:R-:W1:Y:S02]  /*51a0*/  LDC R98, c[0x0][0x374] ;  /* 0x0000dd00ff627b82 */ /* 0x014e640000000800 */
.L_x_118:
[----:B------:R-:W-:Y:S02]  /*51b0*/  LEA R0, R112, UR49, 0x3 ;  /* 0x0000003170007c11 */ /* 0x000fe4000f8e18ff */
[----:B------:R-:W-:Y:S02]  /*51c0*/  SHF.L.U32 R3, R106, 0x1f, RZ ;  /* 0x0000001f6a037819 */ /* 0x000fe400000006ff */
[----:B------:R-:W-:Y:S02]  /*51d0*/  LEA R16, R112, UR49, 0x4 ;  /* 0x0000003170107c11 */ /* 0x000fe4000f8e20ff */
[----:B------:R-:W2:Y:S02]  /*51e0*/  SYNCS.PHASECHK.TRANS64.TRYWAIT P0, [R0+URZ+0x140], R3 ;  /* 0x00014003000075a7 */ /* 0x000ea400080011ff */
[----:B-12---:R-:W-:Y:S05]  /*51f0*/  @!P0 BRA `(.L_x_93) ;  /* 0x0000003400408947 */ /* 0x006fea0003800000 */
.L_x_180:
[----:B------:R-:W4:Y:S01]  /*5200*/  LDC.64 R12, c[0x0][0xb10] ;  /* 0x0002c400ff0c7b82 */ /* 0x000f220000000a00 */
[----:B------:R-:W3:Y:S01]  /*5210*/  LDS.128 R16, [R16+0x1d0] ;  /* 0x0001d00010107984 */ /* 0x000ee20000000c00 */
[----:B-1----:R-:W-:Y:S01]  /*5220*/  ISETP.NE.AND P1, PT, R41, 0x1, PT ;  /* 0x000000012900780c */ /* 0x002fe20003f25270 */
[----:B--2---:R-:W-:Y:S01]  /*5230*/  VIADD R0, R0, 0x150 ;  /* 0x0000015000007836 */ /* 0x004fe20000000000 */
[----:B------:R-:W-:Y:S04]  /*5240*/  ISETP.GE.AND P0, PT, R40, 0x1, PT ;  /* 0x000000012800780c */ /* 0x000fe80003f06270 */
[----:B------:R-:W1:Y:S01]  /*5250*/  LDC.64 R10, c[0x0][0xb18] ;  /* 0x0002c600ff0a7b82 */ /* 0x000e620000000a00 */
[----:B------:R-:W-:Y:S01]  /*5260*/  PRMT R0, RZ, 0x654, R0 ;  /* 0x00000654ff007816 */ /* 0x000fe20000000000 */
[----:B------:R-:W-:Y:S01]  /*5270*/  @!PT LDS RZ, [RZ] ;  /* 0x00000000fffff984 */ /* 0x000fe20000000800 */
[----:B------:R-:W-:Y:S01]  /*5280*/  @!PT LDS RZ, [RZ] ;  /* 0x00000000fffff984 */ /* 0x000fe20000000800 */
[----:B------:R-:W-:Y:S01]  /*5290*/  @!PT LDS RZ, [RZ] ;  /* 0x00000000fffff984 */ /* 0x000fe20000000800 */
[----:B------:R-:W-:Y:S01]  /*52a0*/  @!PT LDS RZ, [RZ] ;  /* 0x00000000fffff984 */ /* 0x000fe20000000800 */
[----:B------:R2:W-:Y:S06]  /*52b0*/  MEMBAR.ALL.CTA ;  /* 0x0000000000007992 */ /* 0x0005ec0000008000 */
[----:B--2---:R-:W2:Y:S01]  /*52c0*/  FENCE.VIEW.ASYNC.S ;  /* 0x00000000000073c6 */ /* 0x004ea20000000000 */
[----:B------:R-:W1:Y:S08]  /*52d0*/  @!P1 LDC R14, c[0x0][0xb20] ;  /* 0x0002c800ff0e9b82 */ /* 0x000e700000000800 */
[----:B------:R-:W1:Y:S01]  /*52e0*/  @!P1 LDC R9, c[0x0][0xb0c] ;  /* 0x0002c300ff099b82 */ /* 0x000e620000000800 */
[----:B--2---:R2:W-:Y:S01]  /*52f0*/  SYNCS.ARRIVE.TRANS64.RED.A1T0 RZ, [R0+URZ], RZ ;  /* 0x000000ff00ff79a7 */ /* 0x0045e200081004ff */
[----:B---3--:R-:W-:Y:S04]  /*5300*/  LOP3.LUT P4, RZ, R18, 0x1, RZ, 0xc0, !PT ;  /* 0x0000000112ff7812 */ /* 0x008fe8000788c0ff */
[----:B------:R-:W-:Y:S09]  /*5310*/  P2R R111, PR, RZ, 0x10 ;  /* 0x00000010ff6f7803 */ /* 0x000ff20000000000 */
[----:B------:R-:W-:Y:S02]  /*5320*/  @P4 MOV R45, R16 ;  /* 0x00000010002d4202 */ /* 0x000fe40000000f00 */
[----:B------:R-:W-:Y:S01]  /*5330*/  @P4 LOP3.LUT R43, R17, 0xffff, RZ, 0xc0, !PT ;  /* 0x0000ffff112b4812 */ /* 0x000fe200078ec0ff */
[----:B--2-4-:R-:W-:Y:S06]  /*5340*/  @!P0 BRA `(.L_x_94) ;  /* 0x0000000000a48947 */ /* 0x014fec0003800000 */
[----:B------:R-:W-:Y:S01]  /*5350*/  IMAD.HI.U32 R24, R98, R39, RZ ;  /* 0x0000002762187227 */ /* 0x000fe200078e00ff */
[----:B------:R-:W-:Y:S02]  /*5360*/  ISETP.NE.AND P0, PT, R38, 0x1, PT ;  /* 0x000000012600780c */ /* 0x000fe40003f05270 */
[----:B------:R-:W-:Y:S01]  /*5370*/  ISETP.NE.AND P2, PT, R40, 0x1, PT ;  /* 0x000000012800780c */ /* 0x000fe20003f45270 */
[-C--:B------:R-:W-:Y:S01]  /*5380*/  IMAD.HI.U32 R22, R99, R92.reuse, RZ ;  /* 0x0000005c63167227 */ /* 0x080fe200078e00ff */
[----:B------:R-:W-:Y:S02]  /*5390*/  SHF.R.U32.HI R23, RZ, R97, R24 ;  /* 0x00000061ff177219 */ /* 0x000fe40000011618 */
[----:B------:R-:W-:Y:S01]  /*53a0*/  ISETP.NE.AND P3, PT, R42, 0x1, PT ;  /* 0x000000012a00780c */ /* 0x000fe20003f65270 */
[----:B------:R-:W-:Y:S01]  /*53b0*/  IMAD.HI.U32 R28, R43, R39, RZ ;  /* 0x000000272b1c7227 */ /* 0x000fe200078e00ff */
[----:B------:R-:W-:Y:S02]  /*53c0*/  SHF.R.U32.HI R22, RZ, R93, R22 ;  /* 0x0000005dff167219 */ /* 0x000fe40000011616 */
[----:B------:R-:W-:Y:S01]  /*53d0*/  SEL R3, R98, R23, !P0 ;  /* 0x0000001762037207 */ /* 0x000fe20004000000 */
[----:B------:R-:W-:Y:S01]  /*53e0*/  IMAD.HI.U32 R26, R45, R92, RZ ;  /* 0x0000005c2d1a7227 */ /* 0x000fe200078e00ff */
[----:B------:R-:W-:Y:S03]  /*53f0*/  SEL R7, R99, R22, !P3 ;  /* 0x0000001663077207 */ /* 0x000fe60005800000 */
[-C--:B------:R-:W-:Y:S01]  /*5400*/  IMAD.HI.U32 R22, R3, R36.reuse, RZ ;  /* 0x0000002403167227 */ /* 0x080fe200078e00ff */
[----:B------:R-:W-:Y:S03]  /*5410*/  SHF.R.U32.HI R26, RZ, R93, R26 ;  /* 0x0000005dff1a7219 */ /* 0x000fe6000001161a */
[----:B------:R-:W-:Y:S01]  /*5420*/  IMAD.HI.U32 R24, R7, R36, RZ ;  /* 0x0000002407187227 */ /* 0x000fe200078e00ff */
[----:B------:R-:W-:Y:S02]  /*5430*/  @P2 SHF.R.U32.HI R3, RZ, R37, R22 ;  /* 0x00000025ff032219 */ /* 0x000fe40000011616 */
[----:B------:R-:W-:Y:S02]  /*5440*/  SHF.R.U32.HI R22, RZ, R97, R28 ;  /* 0x00000061ff167219 */ /* 0x000fe4000001161c */
[----:B------:R-:W-:Y:S01]  /*5450*/  @P2 SHF.R.U32.HI R7, RZ, R37, R24 ;  /* 0x00000025ff072219 */ /* 0x000fe20000011618 */
[C---:B------:R-:W-:Y:S01]  /*5460*/  IMAD R2, R40.reuse, R3, RZ ;  /* 0x0000000328027224 */ /* 0x040fe200078e02ff */
[----:B------:R-:W-:Y:S02]  /*5470*/  SEL R5, R43, R22, !P0 ;  /* 0x000000162b057207 */ /* 0x000fe40004000000 */
[----:B------:R-:W-:Y:S01]  /*5480*/  SEL R3, R45, R26, !P3 ;  /* 0x0000001a2d037207 */ /* 0x000fe20005800000 */
[----:B------:R-:W-:Y:S01]  /*5490*/  IMAD R4, R40, R7, RZ ;  /* 0x0000000728047224 */ /* 0x000fe200078e02ff */
[C---:B------:R-:W-:Y:S01]  /*54a0*/  ISETP.GE.AND P0, PT, R5.reuse, R2, PT ;  /* 0x000000020500720c */ /* 0x040fe20003f06270 */
[----:B------:R-:W-:Y:S03]  /*54b0*/  IMAD.HI.U32 R6, R5, R36, RZ ;  /* 0x0000002405067227 */ /* 0x000fe600078e00ff */
[----:B------:R-:W-:Y:S01]  /*54c0*/  ISETP.GE.OR P0, PT, R3, R4, P0 ;  /* 0x000000040300720c */ /* 0x000fe20000706670 */
[----:B------:R-:W-:Y:S01]  /*54d0*/  IMAD.MOV R4, RZ, RZ, -R3 ;  /* 0x000000ffff047224 */ /* 0x000fe200078e0a03 */
[-C--:B------:R-:W-:Y:S03]  /*54e0*/  SHF.R.U32.HI R6, RZ, R37.reuse, R6 ;  /* 0x00000025ff067219 */ /* 0x080fe60000011606 */
[----:B------:R-:W-:Y:S01]  /*54f0*/  IMAD R45, R42, R4, R45 ;  /* 0x000000042a2d7224 */ /* 0x000fe200078e022d */
[----:B------:R-:W-:Y:S05]  /*5500*/  SEL R15, R5, R6, !P2 ;  /* 0x00000006050f7207 */ /* 0x000fea0005000000 */
[----:B------:R-:W-:Y:S02]  /*5510*/  IMAD.MOV R6, RZ, RZ, -R15 ;  /* 0x000000ffff067224 */ /* 0x000fe400078e0a0f */
[C---:B------:R-:W-:Y:S04]  /*5520*/  @!P0 IMAD.HI.U32 R2, R3.reuse, R36, RZ ;  /* 0x0000002403028227 */ /* 0x040fe800078e00ff */
[----:B------:R-:W-:Y:S01]  /*5530*/  IMAD R6, R40, R6, R5 ;  /* 0x0000000628067224 */ /* 0x000fe200078e0205 */
[----:B------:R-:W-:Y:S04]  /*5540*/  @!P0 SHF.R.U32.HI R2, RZ, R37, R2 ;  /* 0x00000025ff028219 */ /* 0x000fe80000011602 */
[----:B------:R-:W-:Y:S02]  /*5550*/  @!P0 SEL R0, R3, R2, !P2 ;  /* 0x0000000203008207 */ /* 0x000fe40005000000 */
[----:B------:R-:W-:Y:S02]  /*5560*/  IADD3 R2, PT, PT, -R5, RZ, RZ ;  /* 0x000000ff05027210 */ /* 0x000fe40007ffe1ff */
[----:B------:R-:W-:Y:S01]  /*5570*/  @!P0 IADD3 R8, PT, PT, R15, -R0, RZ ;  /* 0x800000000f088210 */ /* 0x000fe20007ffe0ff */
[----:B------:R-:W-:Y:S02]  /*5580*/  @!P0 IMAD R0, R7, R6, R0 ;  /* 0x0000000607008224 */ /* 0x000fe400078e0200 */
[----:B------:R-:W-:Y:S02]  /*5590*/  IMAD R43, R38, R2, R43 ;  /* 0x00000002262b7224 */ /* 0x000fe400078e022b */
[----:B------:R-:W-:Y:S02]  /*55a0*/  @!P0 IMAD R5, R8, R40, R3 ;  /* 0x0000002808058224 */ /* 0x000fe400078e0203 */
[----:B------:R-:W-:Y:S04]  /*55b0*/  @!P0 IMAD.MOV.U32 R3, RZ, RZ, R0 ;  /* 0x000000ffff038224 */ /* 0x000fe800078e0000 */
[----:B------:R-:W-:Y:S02]  /*55c0*/  IMAD R45, R3, R42, R45 ;  /* 0x0000002a032d7224 */ /* 0x000fe400078e022d */
[----:B------:R-:W-:Y:S07]  /*55d0*/  IMAD R43, R5, R38, R43 ;  /* 0x00000026052b7224 */ /* 0x000fee00078e022b */
.L_x_94:
[----:B-1----:R-:W-:Y:S01]  /*55e0*/  @!P1 ISETP.NE.AND P0, PT, R10, 0x1, PT ;  /* 0x000000010a00980c */ /* 0x002fe20003f05270 */
[----:B------:R-:W-:Y:S01]  /*55f0*/  @!P1 IMAD.HI.U32 R0, R45, R12, RZ ;  /* 0x0000000c2d009227 */ /* 0x000fe200078e00ff */
[----:B------:R-:W-:Y:S01]  /*5600*/  @!P1 ISETP.NE.AND P2, PT, R9, 0x1, PT ;  /* 0x000000010900980c */ /* 0x000fe20003f45270 */
[----:B------:R-:W-:Y:S01]  /*5610*/  ULOP3.LUT UP0, URZ, UR48, 0x1b0, URZ, 0xc0, !UPT ;  /* 0x000001b030ff7892 */ /* 0x000fe2000f80c0ff */
[----:B------:R-:W-:Y:S01]  /*5620*/  R2UR UR42, R21 ;  /* 0x00000000152a72ca */ /* 0x000fe200000e0000 */
[----:B------:R-:W-:Y:S01]  /*5630*/  @!P1 IMAD.HI.U32 R3, R43, R11, RZ ;  /* 0x0000000b2b039227 */ /* 0x000fe200078e00ff */
[----:B------:R-:W-:Y:S02]  /*5640*/  @!P1 SHF.R.U32.HI R0, RZ, R13, R0 ;  /* 0x0000000dff009219 */ /* 0x000fe40000011600 */
[----:B------:R-:W-:Y:S01]  /*5650*/  R2UR UR41, R20 ;  /* 0x00000000142972ca */ /* 0x000fe200000e0000 */
[----:B------:R-:W-:Y:S01]  /*5660*/  VIADD R112, R112, 0x1 ;  /* 0x0000000170707836 */ /* 0x000fe20000000000 */
[----:B------:R-:W-:Y:S02]  /*5670*/  @!P1 SHF.R.U32.HI R2, RZ, R14, R3 ;  /* 0x0000000eff029219 */ /* 0x000fe40000011603 */
[----:B------:R-:W-:Y:S02]  /*5680*/  @!P1 SEL R3, R45, R0, !P2 ;  /* 0x000000002d039207 */ /* 0x000fe40005000000 */
[----:B------:R-:W-:Y:S02]  /*5690*/  @!P1 SEL R2, R43, R2, !P0 ;  /* 0x000000022b029207 */ /* 0x000fe40004000000 */
[----:B------:R-:W-:Y:S01]  /*56a0*/  @P4 SHF.R.U32.HI R103, RZ, 0x10, R17 ;  /* 0x00000010ff674819 */ /* 0x000fe20000011611 */
[----:B------:R-:W-:Y:S02]  /*56b0*/  USHF.L.U32 UR42, UR42, 0x6, URZ ;  /* 0x000000062a2a7899 */ /* 0x000fe400080006ff */
[----:B------:R-:W-:Y:S02]  /*56c0*/  @!P1 IMAD.IADD R0, R2, 0x1, -R3 ;  /* 0x0000000102009824 */ /* 0x000fe400078e0a03 */
[----:B------:R-:W-:Y:S01]  /*56d0*/  @!P1 IMAD.IADD R2, R3, 0x1, -R2 ;  /* 0x0000000103029824 */ /* 0x000fe200078e0a02 */
[----:B------:R-:W-:Y:S01]  /*56e0*/  USHF.L.U32 UR41, UR41, 0x7, URZ ;  /* 0x0000000729297899 */ /* 0x000fe200080006ff */
[----:B------:R-:W-:Y:S02]  /*56f0*/  @!P1 IMAD R45, R0, R9, R45 ;  /* 0x00000009002d9224 */ /* 0x000fe400078e022d */
[----:B------:R-:W-:Y:S01]  /*5700*/  @!P1 IMAD R43, R2, R10, R43 ;  /* 0x0000000a022b9224 */ /* 0x000fe200078e022b */
[----:B------:R-:W-:Y:S08]  /*5710*/  BRA.U !UP0, `(.L_x_95) ;  /* 0x0000000108407547 */ /* 0x000ff0000b800000 */
[----:B------:R-:W1:Y:S01]  /*5720*/  LDCU.64 UR8, c[0x4][0x80] ;  /* 0x01001000ff0877ac */ /* 0x000e620008000a00 */
[----:B------:R-:W-:Y:S01]  /*5730*/  MOV R3, 0x0 ;  /* 0x0000000000037802 */ /* 0x000fe20000000f00 */
[----:B------:R-:W-:Y:S02]  /*5740*/  HFMA2 R12, -RZ, RZ, 0, 5.9604644775390625e-08 ;  /* 0x00000001ff0c7431 */ /* 0x000fe400000001ff */
[----:B------:R-:W-:Y:S02]  /*5750*/  IMAD.MOV.U32 R8, RZ, RZ, 0x70 ;  /* 0x00000070ff087424 */ /* 0x000fe400078e00ff */
[----:B------:R-:W-:Y:S01]  /*5760*/  IMAD.MOV.U32 R13, RZ, RZ, RZ ;  /* 0x000000ffff0d7224 */ /* 0x000fe200078e00ff */
[----:B------:R-:W2:Y:S01]  /*5770*/  LDCU.64 UR6, c[0x4][0x88] ;  /* 0x01001100ff0677ac */ /* 0x000ea20008000a00 */
[----:B------:R-:W3:Y:S01]  /*5780*/  LDC.64 R2, c[0x4][R3] ;  /* 0x0100000003027b82 */ /* 0x000ee20000000a00 */
[----:B------:R-:W4:Y:S01]  /*5790*/  LDCU.64 UR4, c[0x4][0x8] ;  /* 0x01000100ff0477ac */ /* 0x000f220008000a00 */
[----:B-1----:R-:W-:Y:S01]  /*57a0*/  MOV R5, UR9 ;  /* 0x0000000900057c02 */ /* 0x002fe20008000f00 */
[----:B------:R-:W-:Y:S01]  /*57b0*/  IMAD.U32 R4, RZ, RZ, UR8 ;  /* 0x00000008ff047e24 */ /* 0x000fe2000f8e00ff */
[----:B--2---:R-:W-:Y:S01]  /*57c0*/  MOV R7, UR7 ;  /* 0x0000000700077c02 */ /* 0x004fe20008000f00 */
[----:B------:R-:W-:Y:S01]  /*57d0*/  IMAD.U32 R6, RZ, RZ, UR6 ;  /* 0x00000006ff067e24 */ /* 0x000fe2000f8e00ff */
[----:B----4-:R-:W-:Y:S01]  /*57e0*/  MOV R11, UR5 ;  /* 0x00000005000b7c02 */ /* 0x010fe20008000f00 */
[----:B------:R-:W-:Y:S02]  /*57f0*/  IMAD.U32 R10, RZ, RZ, UR4 ;  /* 0x00000004ff0a7e24 */ /* 0x000fe4000f8e00ff */
[----:B------:R-:W-:Y:S07]  /*5800*/  LEPC R20, `(.L_x_95) ;  /* 0x000000001014794e */ /* 0x000fee0000000000 */
[----:B---3-5:R-:W-:Y:S05]  /*5810*/  CALL.ABS.NOINC R2 ;  /* 0x0000000002007343 */ /* 0x028fea0003c00000 */
.L_x_95:
[----:B------:R-:W-:Y:S01]  /*5820*/  LOP3.LUT P0, RZ, R109, 0x1b0, RZ, 0xc0, !PT ;  /* 0x000001b06dff7812 */ /* 0x000fe2000780c0ff */
[----:B------:R-:W-:Y:S11]  /*5830*/  BSSY.RECONVERGENT B6, `(.L_x_96) ;  /* 0x0000013000067945 */ /* 0x000ff60003800200 */
[----:B------:R-:W-:Y:S01]  /*5840*/  @!UPT UIADD3 URZ, UPT, UPT, URZ, URZ, URZ ;  /* 0x000000fffffff290 */ /* 0x000fe2000fffe0ff */
[----:B------:R-:W-:Y:S05]  /*5850*/  @!P0 BRA `(.L_x_97) ;  /* 0x0000000000408947 */ /* 0x000fea0003800000 */
        /* <DEDUP_REMOVED lines=16> */
.L_x_97:
[----:B------:R-:W-:Y:S05]  /*5960*/  BSYNC.RECONVERGENT B6 ;  /* 0x0000000000067941 */ /* 0x000fea0003800200 */
.L_x_96:
[----:B------:R-:W-:Y:S01]  /*5970*/  ISETP.NE.U32.AND P4, PT, R90, RZ, PT ;  /* 0x000000ff5a00720c */ /* 0x000fe20003f85070 */
[----:B------:R-:W-:Y:S01]  /*5980*/  UISETP.NE.AND UP2, UPT, UR50, URZ, UPT ;  /* 0x000000ff3200728c */ /* 0x000fe2000bf45270 */
[----:B------:R-:W-:Y:S01]  /*5990*/  ISETP.NE.U32.AND P2, PT, RZ, UR38, PT ;  /* 0x00000026ff007c0c */ /* 0x000fe2000bf45070 */
[----:B------:R-:W-:Y:S01]  /*59a0*/  UISETP.NE.U32.AND UP1, UPT, UR44, URZ, UPT ;  /* 0x000000ff2c00728c */ /* 0x000fe2000bf25070 */
[----:B------:R-:W-:Y:S01]  /*59b0*/  ISETP.NE.AND.EX P4, PT, R91, RZ, PT, P4 ;  /* 0x000000ff5b00720c */ /* 0x000fe20003f85340 */
[----:B------:R-:W-:Y:S01]  /*59c0*/  UPLOP3.LUT UP0, UPT, UPT, UPT, UPT, 0x40, 0x4 ;  /* 0x000000000004789c */ /* 0x000fe20003f0e870 */
[----:B------:R-:W-:Y:S01]  /*59d0*/  ISETP.NE.AND.EX P2, PT, RZ, UR39, PT, P2 ;  /* 0x00000027ff007c0c */ /* 0x000fe2000bf45320 */
[----:B------:R-:W-:Y:S01]  /*59e0*/  UISETP.NE.AND.EX UP1, UPT, UR45, URZ, UPT, UP1 ;  /* 0x000000ff2d00728c */ /* 0x000fe2000bf25310 */
[----:B------:R-:W-:Y:S04]  /*59f0*/  PLOP3.LUT P1, PT, PT, PT, UP2, 0x80, 0x8 ;  /* 0x000000000008781c */ /* 0x000fe80003f2f028 */
[----:B------:R-:W-:Y:S06]  /*5a00*/  @UP2 UPLOP3.LUT UP0, UPT, UPT, UPT, UP1, 0x80, 0x8 ;  /* 0x000000000008289c */ /* 0x000fec0003f0f010 */
[----:B------:R-:W-:Y:S01]  /*5a10*/  PLOP3.LUT P0, PT, PT, PT, UP0, 0x80, 0x8 ;  /* 0x000000000008781c */ /* 0x000fe20003f0f008 */
[----:B------:R-:W-:Y:S01]  /*5a20*/  @!UPT UIADD3 URZ, UPT, UPT, URZ, URZ, URZ ;  /* 0x000000fffffff290 */ /* 0x000fe2000fffe0ff */
[----:B------:R-:W-:Y:S11]  /*5a30*/  BRA.U !UP1, `(.L_x_98) ;  /* 0x0000000109387547 */ /* 0x000ff6000b800000 */
[----:B------:R-:W-:Y:S01]  /*5a40*/  UISETP.NE.U32.AND UP0, UPT, UR38, URZ, UPT ;  /* 0x000000ff2600728c */ /* 0x000fe2000bf05070 */
[----:B------:R-:W-:Y:S02]  /*5a50*/  HFMA2 R0, -RZ, RZ, 0, 5.9604644775390625e-08 ;  /* 0x00000001ff007431 */ /* 0x000fe400000001ff */
[----:B------:R-:W-:Y:S01]  /*5a60*/  IMAD.MOV.U32 R95, RZ, RZ, 0x1 ;  /* 0x00000001ff5f7424 */ /* 0x000fe200078e00ff */
[----:B------:R-:W-:Y:S06]  /*5a70*/  UISETP.NE.AND.EX UP0, UPT, UR39, URZ, UPT, UP0 ;  /* 0x000000ff2700728c */ /* 0x000fec000bf05300 */
[----:B------:R-:W-:Y:S05]  /*5a80*/  PLOP3.LUT P3, PT, PT, PT, UP0, 0x80, 0x8 ;  /* 0x000000000008781c */ /* 0x000fea0003f6f008 */
[----:B------:R-:W1:Y:S01]  /*5a90*/  @UP0 LDCU.64 UR6, c[0x0][0x888] ;  /* 0x00011100ff0607ac */ /* 0x000e620008000a00 */
[----:B------:R-:W-:Y:S07]  /*5aa0*/  @UP0 UIMAD UR4, UR36, UR44, URZ ;  /* 0x0000002c240402a4 */ /* 0x000fee000f8e02ff */
[----:B------:R-:W-:Y:S01]  /*5ab0*/  @!P3 PRMT R95, R0, 0x7610, R95 ;  /* 0x00007610005fb816 */ /* 0x000fe2000000005f */
[----:B-1----:R-:W-:Y:S03]  /*5ac0*/  @UP0 UIMAD.WIDE UR6, UR4, 0x4, UR6 ;  /* 0x00000004040608a5 */ /* 0x002fe6000f8e0206 */
[----:B------:R-:W1:Y:S03]  /*5ad0*/  @!UP0 LDCU UR4, c[0x0][0x880] ;  /* 0x00011000ff0487ac */ /* 0x000e660008000800 */
[----:B------:R-:W-:Y:S01]  /*5ae0*/  IMAD.U32 R2, RZ, RZ, UR6 ;  /* 0x00000006ff027e24 */ /* 0x000fe2000f8e00ff */
[----:B------:R-:W-:Y:S05]  /*5af0*/  MOV R3, UR7 ;  /* 0x0000000700037c02 */ /* 0x000fea0008000f00 */
[----:B-----5:R2:W5:Y:S02]  /*5b00*/  @P3 LDG.E R49, desc[UR46][R2.64] ;  /* 0x0000002e02313981 */ /* 0x020564000c1e1900 */
[----:B-12---:R-:W-:Y:S02]  /*5b10*/  @!P3 IMAD.U32 R49, RZ, RZ, UR4 ;  /* 0x00000004ff31be24 */ /* 0x006fe4000f8e00ff */
.L_x_98:
[----:B------:R-:W-:Y:S05]  /*5b20*/  @!P4 BRA `(.L_x_99) ;  /* 0x000000000020c947 */ /* 0x000fea0003800000 */
[----:B------:R-:W-:Y:S04]  /*5b30*/  ISETP.NE.U32.AND P3, PT, R88, RZ, PT ;  /* 0x000000ff5800720c */ /* 0x000fe80003f65070 */
[----:B------:R-:W-:Y:S11]  /*5b40*/  ISETP.NE.AND.EX P3, PT, R89, RZ, PT, P3 ;  /* 0x000000ff5900720c */ /* 0x000ff60003f65330 */
[----:B------:R-:W-:Y:S02]  /*5b50*/  @!UPT UIADD3 URZ, UPT, UPT, URZ, URZ, URZ ;  /* 0x000000fffffff290 */ /* 0x000fe4000fffe0ff */
[----:B------:R-:W1:Y:S01]  /*5b60*/  @P3 LDC.64 R2, c[0x0][0x8a8] ;  /* 0x00022a00ff023b82 */ /* 0x000e620000000a00 */
[----:B------:R-:W-:Y:S04]  /*5b70*/  @P3 IMAD R0, R90, UR36, RZ ;  /* 0x000000245a003c24 */ /* 0x000fe8000f8e02ff */
[----:B-1----:R-:W-:Y:S05]  /*5b80*/  @P3 IMAD.WIDE R2, R0, 0x4, R2 ;  /* 0x0000000400023825 */ /* 0x002fea00078e0202 */
[----:B-----5:R1:W5:Y:S02]  /*5b90*/  @P3 LDG.E R47, desc[UR46][R2.64] ;  /* 0x0000002e022f3981 */ /* 0x020364000c1e1900 */
[----:B-1----:R-:W2:Y:S02]  /*5ba0*/  @!P3 LDC R47, c[0x0][0x8a0] ;  /* 0x00022800ff2fbb82 */ /* 0x002ea40000000800 */
.L_x_99:
[----:B-----5:R-:W-:Y:S01]  /*5bb0*/  FSETP.NEU.AND P4, PT, R49, RZ, PT ;  /* 0x000000ff3100720b */ /* 0x020fe20003f8d000 */
[----:B------:R-:W-:Y:S01]  /*5bc0*/  BSSY B1, `(.L_x_100) ;  /* 0x0000042000017945 */ /* 0x000fe20003800000 */
[----:B------:R-:W-:Y:S01]  /*5bd0*/  SEL R7, RZ, 0xffffffff, P2 ;  /* 0xffffffffff077807 */ /* 0x000fe20001000000 */
[----:B------:R-:W-:Y:S01]  /*5be0*/  IMAD.MOV.U32 R115, RZ, RZ, 0x1 ;  /* 0x00000001ff737424 */ /* 0x000fe200078e00ff */
[----:B------:R-:W-:Y:S02]  /*5bf0*/  LOP3.LUT P3, RZ, R95, 0xff, RZ, 0xc0, !PT ;  /* 0x000000ff5fff7812 */ /* 0x000fe4000786c0ff */
[----:B------:R-:W-:Y:S02]  /*5c00*/  CS2R R86, SRZ ;  /* 0x0000000000567805 */ /* 0x000fe4000001ff00 */
[----:B------:R-:W-:Y:S02]  /*5c10*/  @P1 SEL R4, RZ, 0xffffffff, P4 ;  /* 0xffffffffff041807 */ /* 0x000fe40002000000 */
[----:B------:R-:W-:Y:S02]  /*5c20*/  CS2R R84, SRZ ;  /* 0x0000000000547805 */ /* 0x000fe4000001ff00 */
[----:B------:R-:W-:Y:S02]  /*5c30*/  LEA R0, R105, UR49, 0x3 ;  /* 0x0000003169007c11 */ /* 0x000fe4000f8e18ff */
[----:B------:R-:W-:Y:S02]  /*5c40*/  CS2R R82, SRZ ;  /* 0x0000000000527805 */ /* 0x000fe4000001ff00 */
[----:B------:R-:W-:Y:S02]  /*5c50*/  @P0 SEL R4, R7, R4, !P3 ;  /* 0x0000000407040207 */ /* 0x000fe40005800000 */
[----:B------:R-:W-:Y:S02]  /*5c60*/  CS2R R80, SRZ ;  /* 0x0000000000507805 */ /* 0x000fe4000001ff00 */
[----:B------:R-:W-:Y:S02]  /*5c70*/  LEA R113, R44, UR49, 0x3 ;  /* 0x000000312c717c11 */ /* 0x000fe4000f8e18ff */
[----:B------:R-:W-:Y:S02]  /*5c80*/  @P1 LOP3.LUT R4, R4, 0x1, RZ, 0xc0, !PT ;  /* 0x0000000104041812 */ /* 0x000fe400078ec0ff */
[----:B------:R-:W-:Y:S02]  /*5c90*/  SHF.L.U32 R2, R107, 0x1f, RZ ;  /* 0x0000001f6b027819 */ /* 0x000fe400000006ff */
[----:B------:R-:W-:Y:S02]  /*5ca0*/  ISETP.NE.U32.OR P6, PT, R4, 0x1, !P1 ;  /* 0x000000010400780c */ /* 0x000fe40004fc5470 */
[----:B------:R-:W-:Y:S02]  /*5cb0*/  PLOP3.LUT P2, PT, PT, PT, UP1, 0x80, 0x8 ;  /* 0x000000000008781c */ /* 0x000fe40003f4f018 */
[----:B------:R-:W-:Y:S02]  /*5cc0*/  LEA.HI R5, R44, R44, RZ, 0x1 ;  /* 0x0000002c2c057211 */ /* 0x000fe400078f08ff */
[----:B------:R-:W-:Y:S02]  /*5cd0*/  SEL R4, RZ, 0xffffffff, P4 ;  /* 0xffffffffff047807 */ /* 0x000fe40002000000 */
[----:B------:R-:W-:Y:S01]  /*5ce0*/  P2R R114, PR, RZ, 0x40 ;  /* 0x00000040ff727803 */ /* 0x000fe20000000000 */
[C---:B------:R-:W-:Y:S01]  /*5cf0*/  IMAD.SHL.U32 R3, R5.reuse, 0x40, RZ ;  /* 0x0000004005037824 */ /* 0x040fe200078e00ff */
[----:B------:R-:W-:Y:S03]  /*5d00*/  LOP3.LUT R5, R5, 0xffe, RZ, 0xc0, !PT ;  /* 0x00000ffe05057812 */ /* 0x000fe600078ec0ff */
[----:B------:R-:W-:Y:S02]  /*5d10*/  @P6 SHF.L.U32 R9, R104, 0x1f, RZ ;  /* 0x0000001f68096819 */ /* 0x000fe400000006ff */
[----:B------:R-:W-:Y:S01]  /*5d20*/  @P2 SEL R4, R7, R4, !P3 ;  /* 0x0000000407042207 */ /* 0x000fe20005800000 */
[----:B------:R-:W-:Y:S01]  /*5d30*/  IMAD.IADD R48, R44, 0x1, -R5 ;  /* 0x000000012c307824 */ /* 0x000fe200078e0a05 */
[----:B------:R-:W1:Y:S01]  /*5d40*/  @P6 SYNCS.PHASECHK.TRANS64.TRYWAIT P1, [R0+URZ+0x110], R9 ;  /* 0x00011009000065a7 */ /* 0x000e6200080211ff */
[----:B------:R-:W-:Y:S02]  /*5d50*/  LOP3.LUT R3, R3, 0xffffff80, RZ, 0xc0, !PT ;  /* 0xffffff8003037812 */ /* 0x000fe400078ec0ff */
[----:B------:R-:W-:Y:S03]  /*5d60*/  LOP3.LUT R4, R4, 0x1, RZ, 0xc0, !PT ;  /* 0x0000000104047812 */ /* 0x000fe600078ec0ff */
[----:B------:R-:W-:Y:S01]  /*5d70*/  IMAD.IADD R3, R46, 0x1, R3 ;  /* 0x000000012e037824 */ /* 0x000fe200078e0203 */
[----:B------:R-:W-:Y:S03]  /*5d80*/  ISETP.NE.U32.AND P5, PT, R4, 0x1, PT ;  /* 0x000000010400780c */ /* 0x000fe60003fa5070 */
[----:B------:R-:W-:Y:S01]  /*5d90*/  IMAD R48, R48, 0x100000, R3 ;  /* 0x0010000030307824 */ /* 0x000fe200078e0203 */
[----:B------:R-:W-:Y:S01]  /*5da0*/  P2R R124, PR, RZ, 0x20 ;  /* 0x00000020ff7c7803 */ /* 0x000fe20000000000 */
[----:B------:R3:W4:Y:S01]  /*5db0*/  SYNCS.PHASECHK.TRANS64.TRYWAIT P0, [R113+URZ+0x160], R2 ;  /* 0x00016002710075a7 */ /* 0x00072200080011ff */
[----:B-1----:R-:W-:Y:S01]  /*5dc0*/  @P6 SEL R115, RZ, 0x1, !P1 ;  /* 0x00000001ff736807 */ /* 0x002fe20004800000 */
[----:B---3--:R-:W-:Y:S06]  /*5dd0*/  @!P6 BRA `(.L_x_101) ;  /* 0x000000000080e947 */ /* 0x008fec0003800000 */
[----:B------:R-:W-:Y:S01]  /*5de0*/  @P5 IMAD R5, R105, 0x1000, R100 ;  /* 0x0000100069055824 */ /* 0x000fe200078e0264 */
[----:B------:R-:W-:Y:S01]  /*5df0*/  ISETP.NE.AND P1, PT, R115, RZ, PT ;  /* 0x000000ff7300720c */ /* 0x000fe20003f25270 */
[----:B------:R-:W-:Y:S01]  /*5e00*/  BSSY B0, `(.L_x_102) ;  /* 0x000000b000007945 */ /* 0x000fe20003800000 */
[----:B------:R-:W-:Y:S01]  /*5e10*/  CS2R R82, SRZ ;  /* 0x0000000000527805 */ /* 0x000fe2000001ff00 */
[----:B------:R-:W-:Y:S01]  /*5e20*/  @P5 VIADD R4, R5, UR49 ;  /* 0x0000003105045c36 */ /* 0x000fe20008000000 */
[----:B------:R-:W-:Y:S02]  /*5e30*/  CS2R R80, SRZ ;  /* 0x0000000000507805 */ /* 0x000fe4000001ff00 */
[----:B------:R-:W-:Y:S02]  /*5e40*/  CS2R R86, SRZ ;  /* 0x0000000000567805 */ /* 0x000fe4000001ff00 */
[----:B------:R-:W-:Y:S01]  /*5e50*/  CS2R R84, SRZ ;  /* 0x0000000000547805 */ /* 0x000fe2000001ff00 */
[----:B------:R-:W-:Y:S04]  /*5e60*/  @P5 IMAD R4, R108, -0x10, R4 ;  /* 0xfffffff06c045824 */ /* 0x000fe800078e0204 */
[----:B------:R-:W-:Y:S05]  /*5e70*/  @P1 BRA `(.L_x_103) ;  /* 0x00000000000c1947 */ /* 0x000fea0003800000 */
[----:B------:R-:W-:Y:S04]  /*5e80*/  SHF.L.U32 R3, R104, 0x1f, RZ ;  /* 0x0000001f68037819 */ /* 0x000fe800000006ff */
[----:B------:R-:W1:Y:S02]  /*5e90*/  SYNCS.PHASECHK.TRANS64.TRYWAIT P1, [R0+URZ+0x110], R3 ;  /* 0x00011003000075a7 */ /* 0x000e6400080211ff */
[----:B-1----:R-:W-:Y:S05]  /*5ea0*/  @!P1 BRA `(.L_x_104) ;  /* 0x0000002800289947 */ /* 0x002fea0003800000 */
.L_x_103:
[----:B------:R-:W-:Y:S05]  /*5eb0*/  BSYNC B0 ;  /* 0x0000000000007941 */ /* 0x000fea0003800000 */
.L_x_102:
[----:B------:R-:W-:Y:S01]  /*5ec0*/  ISETP.NE.AND P1, PT, R124, RZ, PT ;  /* 0x000000ff7c00720c */ /* 0x000fe20003f25270 */
[----:B-1----:R-:W-:Y:S02]  /*5ed0*/  VIADD R3, R0, 0x120 ;  /* 0x0000012000037836 */ /* 0x002fe40000000000 */
[----:B------:R-:W-:Y:S02]  /*5ee0*/  IMAD.U32 R0, RZ, RZ, UR37 ;  /* 0x00000025ff007e24 */ /* 0x000fe4000f8e00ff */
[----:B------:R-:W-:Y:S03]  /*5ef0*/  VIADD R105, R105, 0x1 ;  /* 0x0000000169697836 */ /* 0x000fe60000000000 */
[----:B------:R-:W-:Y:S05]  /*5f00*/  PRMT R0, R0, 0x654, R3 ;  /* 0x0000065400007816 */ /* 0x000fea0000000003 */
[----:B------:R1:W3:Y:S04]  /*5f10*/  @P1 LDS.128 R80, [R5+UR49+0x200] ;  /* 0x0002003105501984 */ /* 0x0002e80008000c00 */
[----:B------:R1:W1:Y:S01]  /*5f20*/  @P1 LDS.128 R84, [R4+0x210] ;  /* 0x0002100004541984 */ /* 0x0002620000000c00 */
[C---:B------:R-:W-:Y:S01]  /*5f30*/  ISETP.NE.AND P1, PT, R105.reuse, 0x2, PT ;  /* 0x000000026900780c */ /* 0x040fe20003f25270 */
[----:B------:R-:W-:Y:S01]  /*5f40*/  @!PT LDS RZ, [RZ] ;  /* 0x00000000fffff984 */ /* 0x000fe20000000800 */
[----:B------:R-:W-:Y:S01]  /*5f50*/  @!PT LDS RZ, [RZ] ;  /* 0x00000000fffff984 */ /* 0x000fe20000000800 */
[----:B------:R-:W-:Y:S01]  /*5f60*/  @!PT LDS RZ, [RZ] ;  /* 0x00000000fffff984 */ /* 0x000fe20000000800 */
[----:B------:R-:W-:Y:S01]  /*5f70*/  @!PT LDS RZ, [RZ] ;  /* 0x00000000fffff984 */ /* 0x000fe20000000800 */
[----:B------:R5:W-:Y:S06]  /*5f80*/  MEMBAR.ALL.CTA ;  /* 0x0000000000007992 */ /* 0x000bec0000008000 */
[----:B-----5:R-:W5:Y:S01]  /*5f90*/  FENCE.VIEW.ASYNC.S ;  /* 0x00000000000073c6 */ /* 0x020f620000000000 */
[----:B------:R-:W-:Y:S02]  /*5fa0*/  SEL R3, RZ, 0x1, P1 ;  /* 0x00000001ff037807 */ /* 0x000fe40000800000 */
[----:B------:R-:W-:Y:S02]  /*5fb0*/  SEL R105, R105, RZ, P1 ;  /* 0x000000ff69697207 */ /* 0x000fe40000800000 */
[----:B------:R-:W-:Y:S01]  /*5fc0*/  LOP3.LUT R104, R104, R3, RZ, 0x3c, !PT ;  /* 0x0000000368687212 */ /* 0x000fe200078e3cff */
[----:B-----5:R1:W-:Y:S06]  /*5fd0*/  SYNCS.ARRIVE.TRANS64.RED.A1T0 RZ, [R0+URZ], RZ ;  /* 0x000000ff00ff79a7 */ /* 0x0203ec00081004ff */
.L_x_101:
[----:B------:R-:W-:Y:S05]  /*5fe0*/  BSYNC B1 ;  /* 0x0000000000017941 */ /* 0x000fea0003800000 */
.L_x_100:
[----:B-1----:R-:W-:Y:S04]  /*5ff0*/  SHF.R.U32.HI R0, RZ, 0x15, R48 ;  /* 0x00000015ff007819 */ /* 0x002fe80000011630 */
[----:B------:R-:W-:Y:S01]  /*6000*/  LOP3.LUT P1, RZ, R0, 0x3, R101, 0x48, !PT ;  /* 0x0000000300ff7812 */ /* 0x000fe20007824865 */
[----:B------:R-:W-:Y:S01]  /*6010*/  @!UPT UIADD3 URZ, UPT, UPT, URZ, URZ, URZ ;  /* 0x000000fffffff290 */ /* 0x000fe2000fffe0ff */
[----:B----4-:R-:W-:Y:S11]  /*6020*/  @P0 BRA `(.L_x_105) ;  /* 0x0000000000080947 */ /* 0x010ff60003800000 */
[----:B------:R-:W1:Y:S02]  /*6030*/  SYNCS.PHASECHK.TRANS64.TRYWAIT P0, [R113+URZ+0x160], R2 ;  /* 0x00016002710075a7 */ /* 0x000e6400080011ff */
[----:B-1----:R-:W-:Y:S05]  /*6040*/  @!P0 BRA `(.L_x_106) ;  /* 0x0000002400d48947 */ /* 0x002fea0003800000 */
.L_x_105:
[----:B------:R-:W-:Y:S05]  /*6050*/  @!P1 BRA `(.L_x_107) ;  /* 0x0000000000409947 */ /* 0x000fea0003800000 */
[----:B------:R-:W4:Y:S01]  /*6060*/  LDCU.64 UR8, c[0x4][0x70] ;  /* 0x01000e00ff0877ac */ /* 0x000f220008000a00 */
[----:B------:R-:W-:Y:S01]  /*6070*/  MOV R3, 0x0 ;  /* 0x0000000000037802 */ /* 0x000fe20000000f00 */
[----:B------:R-:W-:Y:S02]  /*6080*/  HFMA2 R12, -RZ, RZ, 0, 5.9604644775390625e-08 ;  /* 0x00000001ff0c7431 */ /* 0x000fe400000001ff */
[----:B------:R-:W-:Y:S02]  /*6090*/  IMAD.MOV.U32 R8, RZ, RZ, 0x192 ;  /* 0x00000192ff087424 */ /* 0x000fe400078e00ff */
[----:B------:R-:W-:Y:S01]  /*60a0*/  IMAD.MOV.U32 R13, RZ, RZ, RZ ;  /* 0x000000ffff0d7224 */ /* 0x000fe200078e00ff */
[----:B------:R-:W5:Y:S01]  /*60b0*/  LDCU.64 UR6, c[0x4][0x78] ;  /* 0x01000f00ff0677ac */ /* 0x000f620008000a00 */
[----:B-1----:R-:W1:Y:S01]  /*60c0*/  LDC.64 R2, c[0x4][R3] ;  /* 0x0100000003027b82 */ /* 0x002e620000000a00 */
[----:B------:R-:W2:Y:S01]  /*60d0*/  LDCU.64 UR4, c[0x4][0x10] ;  /* 0x01000200ff0477ac */ /* 0x000ea20008000a00 */
[----:B----4-:R-:W-:Y:S01]  /*60e0*/  MOV R5, UR9 ;  /* 0x0000000900057c02 */ /* 0x010fe20008000f00 */
[----:B------:R-:W-:Y:S01]  /*60f0*/  IMAD.U32 R4, RZ, RZ, UR8 ;  /* 0x00000008ff047e24 */ /* 0x000fe2000f8e00ff */
[----:B-----5:R-:W-:Y:S01]  /*6100*/  MOV R7, UR7 ;  /* 0x0000000700077c02 */ /* 0x020fe20008000f00 */
[----:B------:R-:W-:Y:S01]  /*6110*/  IMAD.U32 R6, RZ, RZ, UR6 ;  /* 0x00000006ff067e24 */ /* 0x000fe2000f8e00ff */
[----:B--2---:R-:W-:Y:S01]  /*6120*/  MOV R11, UR5 ;  /* 0x00000005000b7c02 */ /* 0x004fe20008000f00 */
[----:B------:R-:W-:Y:S02]  /*6130*/  IMAD.U32 R10, RZ, RZ, UR4 ;  /* 0x00000004ff0a7e24 */ /* 0x000fe4000f8e00ff */
[----:B------:R-:W-:Y:S07]  /*6140*/  LEPC R20, `(.L_x_107) ;  /* 0x000000001014794e */ /* 0x000fee0000000000 */
[----:B-1-3--:R-:W-:Y:S05]  /*6150*/  CALL.ABS.NOINC R2 ;  /* 0x0000000002007343 */ /* 0x00afea0003c00000 */
.L_x_107:
[-C--:B---3--:R-:W-:Y:S01]  /*6160*/  F2FP.F16.E4M3.UNPACK_B R51, R80.reuse ;  /* 0x00000050ff33723e */ /* 0x088fe200020006ff */
[----:B------:R-:W-:Y:S05]  /*6170*/  WARPSYNC.ALL ;  /* 0x0000000000007948 */ /* 0x000fea0003800000 */
[----:B------:R-:W-:Y:S01]  /*6180*/  R2UR UR4, R48 ;  /* 0x00000000300472ca */ /* 0x000fe200000e0000 */
[--C-:B------:R-:W-:Y:S01]  /*6190*/  HADD2.F32 R50, -RZ, R51.reuse.H0_H0 ;  /* 0x20000033ff327230 */ /* 0x100fe20000004100 */
[----:B------:R-:W-:Y:S01]  /*61a0*/  F2FP.F16.E4M3.UNPACK_B R53, R80.H1 ;  /* 0x00000050ff35723e */ /* 0x000fe200030006ff */
[----:B------:R-:W-:Y:S01]  /*61b0*/  HADD2.F32 R51, -RZ, R51.H1_H1 ;  /* 0x30000033ff337230 */ /* 0x000fe20000004100 */
[-C--:B------:R-:W-:Y:S01]  /*61c0*/  F2FP.F16.E4M3.UNPACK_B R55, R81.reuse ;  /* 0x00000051ff37723e */ /* 0x080fe200020006ff */
[----:B------:R-:W-:Y:S01]  /*61d0*/  BSSY.RECONVERGENT B0, `(.L_x_108) ;  /* 0x0000099000007945 */ /* 0x000fe20003800200 */
[----:B------:R-:W-:Y:S01]  /*61e0*/  F2FP.F16.E4M3.UNPACK_B R57, R81.H1 ;  /* 0x00000051ff39723e */ /* 0x000fe200030006ff */
[--C-:B------:R-:W-:Y:S01]  /*61f0*/  HADD2.F32 R52, -RZ, R53.reuse.H0_H0 ;  /* 0x20000035ff347230 */ /* 0x100fe20000004100 */
[-C--:B------:R-:W-:Y:S01]  /*6200*/  F2FP.F16.E4M3.UNPACK_B R59, R82.reuse ;  /* 0x00000052ff3b723e */ /* 0x080fe200020006ff */
[----:B------:R-:W-:Y:S01]  /*6210*/  HADD2.F32 R54, -RZ, R53.H1_H1 ;  /* 0x30000035ff367230 */ /* 0x000fe20000004100 */
[----:B------:R-:W-:Y:S01]  /*6220*/  F2FP.F16.E4M3.UNPACK_B R61, R82.H1 ;  /* 0x00000052ff3d723e */ /* 0x000fe200030006ff */
[--C-:B------:R-:W-:Y:S01]  /*6230*/  HADD2.F32 R53, -RZ, R55.reuse.H0_H0 ;  /* 0x20000037ff357230 */ /* 0x100fe20000004100 */
[-C--:B------:R-:W-:Y:S01]  /*6240*/  F2FP.F16.E4M3.UNPACK_B R63, R83.reuse ;  /* 0x00000053ff3f723e */ /* 0x080fe200020006ff */
[----:B------:R-:W-:Y:S01]  /*6250*/  LDTM.16dp32bit_t0_t15.x32 R4, tmem[UR4] ;  /* 0x00000004000479ee */ /* 0x000fe20008a80000 */
[----:B------:R-:W2:Y:S01]  /*6260*/  LDTM.16dp32bit_t16_t31.x32 R4, tmem[UR4+0x20] ;  /* 0x00002004000479ee */ /* 0x000ea20008aa0000 */
[----:B------:R-:W-:Y:S01]  /*6270*/  SHF.L.U32 R125, R102, 0x4, RZ ;  /* 0x00000004667d7819 */ /* 0x000fe200000006ff */
[----:B------:R-:W-:Y:S01]  /*6280*/  HADD2.F32 R56, -RZ, R55.H1_H1 ;  /* 0x30000037ff387230 */ /* 0x000fe20000004100 */
[----:B------:R-:W-:Y:S01]  /*6290*/  ISETP.NE.AND P6, PT, R114, RZ, PT ;  /* 0x000000ff7200720c */ /* 0x000fe20003fc5270 */
[----:B------:R-:W-:Y:S01]  /*62a0*/  HADD2.F32 R60, -RZ, R59.H1_H1 ;  /* 0x3000003bff3c7230 */ /* 0x000fe20000004100 */
[----:B------:R-:W-:Y:S01]  /*62b0*/  IADD3 R114, PT, PT, R100, UR49, RZ ;  /* 0x0000003164727c10 */ /* 0x000fe2000fffe0ff */
[----:B------:R-:W-:Y:S01]  /*62c0*/  HADD2.F32 R64, -RZ, R63.H1_H1 ;  /* 0x3000003fff407230 */ /* 0x000fe20000004100 */
[----:B------:R-:W-:Y:S01]  /*62d0*/  F2FP.F16.E4M3.UNPACK_B R65, R83.H1 ;  /* 0x00000053ff41723e */ /* 0x000fe200030006ff */
[--C-:B------:R-:W-:Y:S01]  /*62e0*/  HADD2.F32 R55, -RZ, R57.reuse.H0_H0 ;  /* 0x20000039ff377230 */ /* 0x100fe20000004100 */
[----:B------:R-:W-:Y:S01]  /*62f0*/  IADD3 R114, PT, PT, R114, R125, RZ ;  /* 0x0000007d72727210 */ /* 0x000fe20007ffe0ff */
[----:B------:R-:W-:Y:S01]  /*6300*/  HADD2.F32 R58, -RZ, R57.H1_H1 ;  /* 0x30000039ff3a7230 */ /* 0x000fe20000004100 */
[-C--:B------:R-:W-:Y:S01]  /*6310*/  F2FP.F16.E4M3.UNPACK_B R67, R84.reuse ;  /* 0x00000054ff43723e */ /* 0x080fe200020006ff */
[----:B------:R-:W-:Y:S01]  /*6320*/  HADD2.F32 R57, -RZ, R59.H0_H0 ;  /* 0x2000003bff397230 */ /* 0x000fe20000004100 */
[----:B------:R-:W-:Y:S01]  /*6330*/  F2FP.F16.E4M3.UNPACK_B R69, R84.H1 ;  /* 0x00000054ff45723e */ /* 0x000fe200030006ff */
[----:B------:R-:W-:Y:S01]  /*6340*/  HADD2.F32 R59, -RZ, R61.H0_H0 ;  /* 0x2000003dff3b7230 */ /* 0x000fe20000004100 */
[-C--:B------:R-:W-:Y:S01]  /*6350*/  F2FP.F16.E4M3.UNPACK_B R71, R85.reuse ;  /* 0x00000055ff47723e */ /* 0x080fe200020006ff */
[----:B------:R-:W-:Y:S01]  /*6360*/  HADD2.F32 R68, -RZ, R67.H1_H1 ;  /* 0x30000043ff447230 */ /* 0x000fe20000004100 */
[----:B------:R-:W-:Y:S01]  /*6370*/  F2FP.F16.E4M3.UNPACK_B R73, R85.H1 ;  /* 0x00000055ff49723e */ /* 0x000fe200030006ff */
[----:B------:R-:W-:Y:S01]  /*6380*/  HADD2.F32 R62, -RZ, R61.H1_H1 ;  /* 0x3000003dff3e7230 */ /* 0x000fe20000004100 */
[-C--:B------:R-:W-:Y:S01]  /*6390*/  F2FP.F16.E4M3.UNPACK_B R75, R86.reuse ;  /* 0x00000056ff4b723e */ /* 0x080fe200020006ff */
[----:B------:R-:W-:Y:S01]  /*63a0*/  HADD2.F32 R61, -RZ, R63.H0_H0 ;  /* 0x2000003fff3d7230 */ /* 0x000fe20000004100 */
[----:B------:R-:W-:Y:S01]  /*63b0*/  F2FP.F16.E4M3.UNPACK_B R77, R86.H1 ;  /* 0x00000056ff4d723e */ /* 0x000fe200030006ff */
[----:B------:R-:W-:Y:S01]  /*63c0*/  HADD2.F32 R72, -RZ, R71.H1_H1 ;  /* 0x30000047ff487230 */ /* 0x000fe20000004100 */
[----:B------:R-:W-:Y:S01]  /*63d0*/  F2FP.F16.E4M3.UNPACK_B R79, R87.H1 ;  /* 0x00000057ff4f723e */ /* 0x000fe200030006ff */
[C---:B--2---:R-:W-:Y:S01]  /*63e0*/  FMUL R0, R47.reuse, R4 ;  /* 0x000000042f007220 */ /* 0x044fe20000400000 */
[C---:B-1----:R-:W-:Y:S01]  /*63f0*/  FMUL R2, R47.reuse, R5 ;  /* 0x000000052f027220 */ /* 0x042fe20000400000 */
[C---:B------:R-:W-:Y:S01]  /*6400*/  FMUL R4, R47.reuse, R8 ;  /* 0x000000082f047220 */ /* 0x040fe20000400000 */
[----:B------:R-:W-:Y:S01]  /*6410*/  FMUL R5, R47, R9 ;  /* 0x000000092f057220 */ /* 0x000fe20000400000 */
[C---:B------:R-:W-:Y:S01]  /*6420*/  FFMA R0, R49.reuse, R50, R0 ;  /* 0x0000003231007223 */ /* 0x040fe20000000000 */
[----:B------:R-:W-:Y:S01]  /*6430*/  FFMA R2, R49, R51, R2 ;  /* 0x0000003331027223 */ /* 0x000fe20000000002 */
[C---:B------:R-:W-:Y:S01]  /*6440*/  FMUL R8, R47.reuse, R12 ;  /* 0x0000000c2f087220 */ /* 0x040fe20000400000 */
[C---:B------:R-:W-:Y:S01]  /*6450*/  FMUL R9, R47.reuse, R13 ;  /* 0x0000000d2f097220 */ /* 0x040fe20000400000 */
[C---:B------:R-:W-:Y:S01]  /*6460*/  FMUL R12, R47.reuse, R16 ;  /* 0x000000102f0c7220 */ /* 0x040fe20000400000 */
[C---:B------:R-:W-:Y:S01]  /*6470*/  FMUL R13, R47.reuse, R17 ;  /* 0x000000112f0d7220 */ /* 0x040fe20000400000 */
[C---:B------:R-:W-:Y:S01]  /*6480*/  FMUL R16, R47.reuse, R20 ;  /* 0x000000142f107220 */ /* 0x040fe20000400000 */
[C---:B------:R-:W-:Y:S01]  /*6490*/  FMUL R17, R47.reuse, R21 ;  /* 0x000000152f117220 */ /* 0x040fe20000400000 */
[C---:B------:R-:W-:Y:S01]  /*64a0*/  FMUL R20, R47.reuse, R24 ;  /* 0x000000182f147220 */ /* 0x040fe20000400000 */
[C---:B------:R-:W-:Y:S01]  /*64b0*/  FMUL R21, R47.reuse, R25 ;  /* 0x000000192f157220 */ /* 0x040fe20000400000 */
[----:B------:R-:W-:Y:S02]  /*64c0*/  HADD2.F32 R76, -RZ, R75.H1_H1 ;  /* 0x3000004bff4c7230 */ /* 0x000fe40000004100 */
[C---:B------:R-:W-:Y:S01]  /*64d0*/  FMUL R24, R47.reuse, R28 ;  /* 0x0000001c2f187220 */ /* 0x040fe20000400000 */
[C---:B------:R-:W-:Y:S01]  /*64e0*/  FMUL R25, R47.reuse, R29 ;  /* 0x0000001d2f197220 */ /* 0x040fe20000400000 */
[C---:B------:R-:W-:Y:S01]  /*64f0*/  FMUL R28, R47.reuse, R32 ;  /* 0x000000202f1c7220 */ /* 0x040fe20000400000 */
[C---:B------:R-:W-:Y:S01]  /*6500*/  FMUL R29, R47.reuse, R33 ;  /* 0x000000212f1d7220 */ /* 0x040fe20000400000 */
[C---:B------:R-:W-:Y:S01]  /*6510*/  FMUL R3, R47.reuse, R6 ;  /* 0x000000062f037220 */ /* 0x040fe20000400000 */
[C---:B------:R-:W-:Y:S01]  /*6520*/  FMUL R7, R47.reuse, R7 ;  /* 0x000000072f077220 */ /* 0x040fe20000400000 */
[C---:B------:R-:W-:Y:S01]  /*6530*/  FMUL R6, R47.reuse, R10 ;  /* 0x0000000a2f067220 */ /* 0x040fe20000400000 */
[----:B------:R-:W-:Y:S01]  /*6540*/  FMUL R11, R47, R11 ;  /* 0x0000000b2f0b7220 */ /* 0x000fe20000400000 */
[C---:B------:R-:W-:Y:S01]  /*6550*/  FFMA R3, R49.reuse, R52, R3 ;  /* 0x0000003431037223 */ /* 0x040fe20000000003 */
[C---:B------:R-:W-:Y:S01]  /*6560*/  FFMA R7, R49.reuse, R54, R7 ;  /* 0x0000003631077223 */ /* 0x040fe20000000007 */
[C---:B------:R-:W-:Y:S01]  /*6570*/  FFMA R4, R49.reuse, R53, R4 ;  /* 0x0000003531047223 */ /* 0x040fe20000000004 */
[----:B------:R-:W-:Y:S01]  /*6580*/  F2FP.F16.E4M3.UNPACK_B R50, R87 ;  /* 0x00000057ff32723e */ /* 0x000fe200020006ff */
[C---:B------:R-:W-:Y:S01]  /*6590*/  FFMA R5, R49.reuse, R56, R5 ;  /* 0x0000003831057223 */ /* 0x040fe20000000005 */
[----:B------:R-:W-:Y:S01]  /*65a0*/  FFMA R6, R49, R55, R6 ;  /* 0x0000003731067223 */ /* 0x000fe20000000006 */
[----:B------:R-:W-:Y:S01]  /*65b0*/  F2FP.SATFINITE.E4M3.F32.PACK_AB_MERGE_C R117, R7, R3, RZ ;  /* 0x000000030775723e */ /* 0x000fe200048070ff */
[C---:B------:R-:W-:Y:S01]  /*65c0*/  FFMA R11, R49.reuse, R58, R11 ;  /* 0x0000003a310b7223 */ /* 0x040fe2000000000b */
[C---:B------:R-:W-:Y:S01]  /*65d0*/  FFMA R8, R49.reuse, R57, R8 ;  /* 0x0000003931087223 */ /* 0x040fe20000000008 */
[----:B------:R-:W-:Y:S01]  /*65e0*/  ISETP.NE.AND P0, PT, R110, RZ, PT ;  /* 0x000000ff6e00720c */ /* 0x000fe20003f05270 */
[----:B------:R-:W-:Y:S01]  /*65f0*/  FFMA R9, R49, R60, R9 ;  /* 0x0000003c31097223 */ /* 0x000fe20000000009 */
[----:B------:R-:W-:Y:S01]  /*6600*/  F2FP.SATFINITE.E4M3.F32.PACK_AB_MERGE_C R116, R2, R0, R117 ;  /* 0x000000000274723e */ /* 0x000fe20004807075 */
[--C-:B------:R-:W-:Y:S01]  /*6610*/  HADD2.F32 R51, -RZ, R50.reuse.H0_H0 ;  /* 0x20000032ff337230 */ /* 0x100fe20000004100 */
[----:B------:R-:W-:Y:S01]  /*6620*/  F2FP.SATFINITE.E4M3.F32.PACK_AB_MERGE_C R117, R11, R6, RZ ;  /* 0x000000060b75723e */ /* 0x000fe200048070ff */
[----:B------:R-:W-:Y:S02]  /*6630*/  HADD2.F32 R50, -RZ, R50.H1_H1 ;  /* 0x30000032ff327230 */ /* 0x000fe40000004100 */
[C---:B------:R-:W-:Y:S01]  /*6640*/  FMUL R10, R47.reuse, R14 ;  /* 0x0000000e2f0a7220 */ /* 0x040fe20000400000 */
[----:B------:R-:W-:Y:S01]  /*6650*/  FMUL R15, R47, R15 ;  /* 0x0000000f2f0f7220 */ /* 0x000fe20000400000 */
[--C-:B------:R-:W-:Y:S01]  /*6660*/  HADD2.F32 R63, -RZ, R65.reuse.H0_H0 ;  /* 0x20000041ff3f7230 */ /* 0x100fe20000004100 */
[----:B------:R-:W-:Y:S01]  /*6670*/  F2FP.SATFINITE.E4M3.F32.PACK_AB_MERGE_C R117, R5, R4, R117 ;  /* 0x000000040575723e */ /* 0x000fe20004807075 */
[C---:B------:R-:W-:Y:S01]  /*6680*/  FFMA R10, R49.reuse, R59, R10 ;  /* 0x0000003b310a7223 */ /* 0x040fe2000000000a */
[C---:B------:R-:W-:Y:S01]  /*6690*/  FFMA R15, R49.reuse, R62, R15 ;  /* 0x0000003e310f7223 */ /* 0x040fe2000000000f */
[C---:B------:R-:W-:Y:S01]  /*66a0*/  FFMA R12, R49.reuse, R61, R12 ;  /* 0x0000003d310c7223 */ /* 0x040fe2000000000c */
[----:B------:R-:W-:Y:S01]  /*66b0*/  FFMA R13, R49, R64, R13 ;  /* 0x00000040310d7223 */ /* 0x000fe2000000000d */
[----:B------:R-:W-:Y:S02]  /*66c0*/  HADD2.F32 R66, -RZ, R65.H1_H1 ;  /* 0x30000041ff427230 */ /* 0x000fe40000004100 */
[C---:B------:R-:W-:Y:S01]  /*66d0*/  FMUL R14, R47.reuse, R18 ;  /* 0x000000122f0e7220 */ /* 0x040fe20000400000 */
[----:B------:R-:W-:Y:S02]  /*66e0*/  HADD2.F32 R65, -RZ, R67.H0_H0 ;  /* 0x20000043ff417230 */ /* 0x000fe40000004100 */
[----:B------:R-:W-:Y:S01]  /*66f0*/  FMUL R19, R47, R19 ;  /* 0x000000132f137220 */ /* 0x000fe20000400000 */
[--C-:B------:R-:W-:Y:S02]  /*6700*/  HADD2.F32 R67, -RZ, R69.reuse.H0_H0 ;  /* 0x20000045ff437230 */ /* 0x100fe40000004100 */
[----:B------:R-:W-:Y:S01]  /*6710*/  FFMA R14, R49, R63, R14 ;  /* 0x0000003f310e7223 */ /* 0x000fe2000000000e */
[----:B------:R-:W-:Y:S02]  /*6720*/  HADD2.F32 R70, -RZ, R69.H1_H1 ;  /* 0x30000045ff467230 */ /* 0x000fe40000004100 */
[----:B------:R-:W-:Y:S01]  /*6730*/  FMUL R18, R47, R22 ;  /* 0x000000162f127220 */ /* 0x000fe20000400000 */
[----:B------:R-:W-:Y:S02]  /*6740*/  HADD2.F32 R69, -RZ, R71.H0_H0 ;  /* 0x20000047ff457230 */ /* 0x000fe40000004100 */
[----:B------:R-:W-:Y:S01]  /*6750*/  FFMA R19, R49, R66, R19 ;  /* 0x0000004231137223 */ /* 0x000fe20000000013 */
[----:B------:R-:W-:Y:S01]  /*6760*/  FMUL R23, R47, R23 ;  /* 0x000000172f177220 */ /* 0x000fe20000400000 */
[C---:B------:R-:W-:Y:S01]  /*6770*/  FFMA R16, R49.reuse, R65, R16 ;  /* 0x0000004131107223 */ /* 0x040fe20000000010 */
[C---:B------:R-:W-:Y:S01]  /*6780*/  FFMA R17, R49.reuse, R68, R17 ;  /* 0x0000004431117223 */ /* 0x040fe20000000011 */
        /* <DEDUP_REMOVED lines=23> */
[----:B------:R-:W-:Y:S01]  /*6900*/  F2FP.SATFINITE.E4M3.F32.PACK_AB_MERGE_C R118, R15, R10, RZ ;  /* 0x0000000a0f76723e */ /* 0x000fe200048070ff */
[----:B------:R-:W-:Y:S01]  /*6910*/  FFMA R28, R49, R51, R28 ;  /* 0x00000033311c7223 */ /* 0x000fe2000000001c */
[----:B------:R-:W-:Y:S01]  /*6920*/  F2FP.SATFINITE.E4M3.F32.PACK_AB_MERGE_C R119, R19, R14, RZ ;  /* 0x0000000e1377723e */ /* 0x000fe200048070ff */
[C---:B------:R-:W-:Y:S01]  /*6930*/  FFMA R29, R49.reuse, R50, R29 ;  /* 0x00000032311d7223 */ /* 0x040fe2000000001d */
[C---:B------:R-:W-:Y:S01]  /*6940*/  FFMA R30, R49.reuse, R77, R30 ;  /* 0x0000004d311e7223 */ /* 0x040fe2000000001e */
[----:B------:R-:W-:Y:S01]  /*6950*/  FFMA R35, R49, R52, R35 ;  /* 0x0000003431237223 */ /* 0x000fe20000000023 */
[----:B------:R-:W-:Y:S02]  /*6960*/  F2FP.SATFINITE.E4M3.F32.PACK_AB_MERGE_C R118, R9, R8, R118 ;  /* 0x000000080976723e */ /* 0x000fe40004807076 */
[----:B------:R-:W-:Y:S02]  /*6970*/  F2FP.SATFINITE.E4M3.F32.PACK_AB_MERGE_C R119, R13, R12, R119 ;  /* 0x0000000c0d77723e */ /* 0x000fe40004807077 */
[----:B------:R-:W-:Y:S02]  /*6980*/  F2FP.SATFINITE.E4M3.F32.PACK_AB_MERGE_C R120, R23, R18, RZ ;  /* 0x000000121778723e */ /* 0x000fe400048070ff */
[----:B------:R-:W-:Y:S01]  /*6990*/  F2FP.SATFINITE.E4M3.F32.PACK_AB_MERGE_C R121, R27, R22, RZ ;  /* 0x000000161b79723e */ /* 0x000fe200048070ff */
[----:B------:R1:W-:Y:S01]  /*69a0*/  STS.128 [R100+UR49+0x2200], R116 ;  /* 0x0022007464007988 */ /* 0x0003e20008000c31 */
[----:B------:R-:W-:Y:S02]  /*69b0*/  F2FP.SATFINITE.E4M3.F32.PACK_AB_MERGE_C R122, R31, R26, RZ ;  /* 0x0000001a1f7a723e */ /* 0x000fe400048070ff */
[----:B------:R-:W-:Y:S02]  /*69c0*/  F2FP.SATFINITE.E4M3.F32.PACK_AB_MERGE_C R123, R35, R30, RZ ;  /* 0x0000001e237b723e */ /* 0x000fe400048070ff */
[----:B------:R-:W-:Y:S02]  /*69d0*/  F2FP.SATFINITE.E4M3.F32.PACK_AB_MERGE_C R120, R17, R16, R120 ;  /* 0x000000101178723e */ /* 0x000fe40004807078 */
[----:B------:R-:W-:Y:S02]  /*69e0*/  F2FP.SATFINITE.E4M3.F32.PACK_AB_MERGE_C R121, R21, R20, R121 ;  /* 0x000000141579723e */ /* 0x000fe40004807079 */
[----:B------:R-:W-:Y:S02]  /*69f0*/  F2FP.SATFINITE.E4M3.F32.PACK_AB_MERGE_C R122, R25, R24, R122 ;  /* 0x00000018197a723e */ /* 0x000fe4000480707a */
[----:B------:R-:W-:Y:S02]  /*6a00*/  F2FP.SATFINITE.E4M3.F32.PACK_AB_MERGE_C R123, R29, R28, R123 ;  /* 0x0000001c1d7b723e */ /* 0x000fe4000480707b */
[----:B------:R-:W-:Y:S02]  /*6a10*/  LEA R32, R105, UR49, 0x3 ;  /* 0x0000003169207c11 */ /* 0x000fe4000f8e18ff */
[----:B------:R-:W-:Y:S01]  /*6a20*/  @P6 SHF.L.U32 R33, R104, 0x1f, RZ ;  /* 0x0000001f68216819 */ /* 0x000fe200000006ff */
[----:B------:R1:W-:Y:S01]  /*6a30*/  STS.128 [R114+0x2210], R120 ;  /* 0x0022107872007388 */ /* 0x0003e20000000c00 */
[----:B------:R-:W-:Y:S01]  /*6a40*/  @!PT LDS RZ, [RZ] ;  /* 0x00000000fffff984 */ /* 0x000fe20000000800 */
[----:B------:R-:W-:Y:S01]  /*6a50*/  @!PT LDS RZ, [RZ] ;  /* 0x00000000fffff984 */ /* 0x000fe20000000800 */
[----:B------:R-:W-:Y:S01]  /*6a60*/  @!PT LDS RZ, [RZ] ;  /* 0x00000000fffff984 */ /* 0x000fe20000000800 */
[----:B------:R-:W-:Y:S01]  /*6a70*/  @!PT LDS RZ, [RZ] ;  /* 0x00000000fffff984 */ /* 0x000fe20000000800 */
[----:B------:R2:W-:Y:S07]  /*6a80*/  MEMBAR.ALL.CTA ;  /* 0x0000000000007992 */ /* 0x0005ee0000008000 */
[----:B--2---:R-:W2:Y:S02]  /*6a90*/  FENCE.VIEW.ASYNC.S ;  /* 0x00000000000073c6 */ /* 0x004ea40000000000 */
[----:B--2---:R-:W-:Y:S06]  /*6aa0*/  BAR.SYNC.DEFER_BLOCKING 0x1, 0x80 ;  /* 0x0042000000007b1d */ /* 0x004fec0000010000 */
[----:B------:R-:W-:Y:S05]  /*6ab0*/  @P0 BRA `(.L_x_109) ;  /* 0x0000000000280947 */ /* 0x000fea0003800000 */
[----:B------:R-:W-:Y:S02]  /*6ac0*/  UIADD3 UR4, UPT, UPT, UR49, 0x2200, URZ ;  /* 0x0000220031047890 */ /* 0x000fe4000fffe0ff */
[----:B------:R-:W-:Y:S01]  /*6ad0*/  UIADD3 UR6, UP0, UPT, UR52, 0x680, URZ ;  /* 0x0000068034067890 */ /* 0x000fe2000ff1e0ff */
[----:B------:R-:W-:Y:S03]  /*6ae0*/  UMOV UR43, UR36 ;  /* 0x00000024002b7c82 */ /* 0x000fe60008000000 */
[----:B------:R-:W-:Y:S01]  /*6af0*/  MOV R109, UR4 ;  /* 0x00000004006d7c02 */ /* 0x000fe20008000f00 */
[----:B------:R-:W-:Y:S03]  /*6b00*/  UIADD3.X UR7, UPT, UPT, URZ, UR53, URZ, UP0, !UPT ;  /* 0x00000035ff077290 */ /* 0x000fe600087fe4ff */
[----:B------:R-:W-:Y:S11]  /*6b10*/  R2UR UR40, R109 ;  /* 0x000000006d2872ca */ /* 0x000ff600000e0000 */
[----:B------:R-:W-:Y:S02]  /*6b20*/  @!UPT UIADD3 URZ, UPT, UPT, URZ, URZ, URZ ;  /* 0x000000fffffff290 */ /* 0x000fe4000fffe0ff */
[----:B------:R2:W-:Y:S01]  /*6b30*/  UTMASTG.3D [UR40], [UR6] ;  /* 0x00000028060073b5 */ /* 0x0005e20008010000 */
[----:B------:R0:W-:Y:S01]  /*6b40*/  UTMACMDFLUSH ;  /* 0x00000000000079b7 */ /* 0x0001e20000000000 */
[----:B--2---:R-:W-:Y:S04]  /*6b50*/  DEPBAR.LE SB0, 0x1 ;  /* 0x000080400000791a */ /* 0x004fe80000000000 */
.L_x_109:
[----:B------:R-:W-:Y:S05]  /*6b60*/  BSYNC.RECONVERGENT B0 ;  /* 0x0000000000007941 */ /* 0x000fea0003800200 */
.L_x_108:
[----:B------:R-:W-:Y:S06]  /*6b70*/  BAR.SYNC.DEFER_BLOCKING 0x1, 0x80 ;  /* 0x0042000000007b1d */ /* 0x000fec0000010000 */
[----:B------:R-:W2:Y:S01]  /*6b80*/  @P6 SYNCS.PHASECHK.TRANS64.TRYWAIT P0, [R32+URZ+0x110], R33 ;  /* 0x00011021200065a7 */ /* 0x000ea200080011ff */
[----:B------:R-:W-:Y:S01]  /*6b90*/  BSSY B1, `(.L_x_110) ;  /* 0x0000020000017945 */ /* 0x000fe20003800000 */
[----:B--2---:R-:W-:Y:S03]  /*6ba0*/  @P6 SEL R115, RZ, 0x1, !P0 ;  /* 0x00000001ff736807 */ /* 0x004fe60004000000 */
[----:B------:R-:W-:Y:S05]  /*6bb0*/  @!P6 BRA `(.L_x_111) ;  /* 0x000000000074e947 */ /* 0x000fea0003800000 */
[----:B------:R-:W-:Y:S01]  /*6bc0*/  ISETP.NE.AND P1, PT, R124, RZ, PT ;  /* 0x000000ff7c00720c */ /* 0x000fe20003f25270 */
[----:B------:R-:W-:Y:S01]  /*6bd0*/  BSSY B0, `(.L_x_112) ;  /* 0x0000009000007945 */ /* 0x000fe20003800000 */
[----:B------:R-:W-:Y:S11]  /*6be0*/  ISETP.NE.AND P0, PT, R115, RZ, PT ;  /* 0x000000ff7300720c */ /* 0x000ff60003f05270 */
[----:B------:R-:W-:Y:S05]  /*6bf0*/  @P1 IMAD R0, R105, 0x1000, R100 ;  /* 0x0000100069001824 */ /* 0x000fea00078e0264 */
[----:B------:R-:W-:Y:S05]  /*6c00*/  @P1 IADD3 R2, PT, PT, R0, UR49, RZ ;  /* 0x0000003100021c10 */ /* 0x000fea000fffe0ff */
[----:B------:R-:W-:Y:S01]  /*6c10*/  @P1 IMAD.IADD R2, R2, 0x1, R125 ;  /* 0x0000000102021824 */ /* 0x000fe200078e027d */
[----:B------:R-:W-:Y:S06]  /*6c20*/  @P0 BRA `(.L_x_113) ;  /* 0x00000000000c0947 */ /* 0x000fec0003800000 */
[----:B------:R-:W-:Y:S04]  /*6c30*/  SHF.L.U32 R3, R104, 0x1f, RZ ;  /* 0x0000001f68037819 */ /* 0x000fe800000006ff */
[----:B------:R-:W2:Y:S02]  /*6c40*/  SYNCS.PHASECHK.TRANS64.TRYWAIT P0, [R32+URZ+0x110], R3 ;  /* 0x00011003200075a7 */ /* 0x000ea400080011ff */
[----:B--2---:R-:W-:Y:S05]  /*6c50*/  @!P0 BRA `(.L_x_114) ;  /* 0x0000001800e48947 */ /* 0x004fea0003800000 */
.L_x_113:
[----:B------:R-:W-:Y:S05]  /*6c60*/  BSYNC B0 ;  /* 0x0000000000007941 */ /* 0x000fea0003800000 */
.L_x_112:
[----:B------:R-:W-:Y:S01]  /*6c70*/  ISETP.NE.AND P0, PT, R124, RZ, PT ;  /* 0x000000ff7c00720c */ /* 0x000fe20003f05270 */
[----:B--2---:R-:W-:Y:S02]  /*6c80*/  VIADD R32, R32, 0x120 ;  /* 0x0000012020207836 */ /* 0x004fe40000000000 */
[----:B------:R-:W-:Y:S02]  /*6c90*/  IMAD.U32 R3, RZ, RZ, UR37 ;  /* 0x00000025ff037e24 */ /* 0x000fe4000f8e00ff */
[----:B------:R-:W-:Y:S03]  /*6ca0*/  VIADD R105, R105, 0x1 ;  /* 0x0000000169697836 */ /* 0x000fe60000000000 */
[----:B------:R-:W-:Y:S05]  /*6cb0*/  PRMT R3, R3, 0x654, R32 ;  /* 0x0000065403037816 */ /* 0x000fea0000000020 */
[----:B------:R2:W3:Y:S04]  /*6cc0*/  @P0 LDS.128 R80, [R0+UR49+0x200] ;  /* 0x0002003100500984 */ /* 0x0004e80008000c00 */
[----:B------:R2:W4:Y:S01]  /*6cd0*/  @P0 LDS.128 R84, [R2+0x210] ;  /* 0x0002100002540984 */ /* 0x0005220000000c00 */
[C---:B------:R-:W-:Y:S01]  /*6ce0*/  ISETP.NE.AND P0, PT, R105.reuse, 0x2, PT ;  /* 0x000000026900780c */ /* 0x040fe20003f05270 */
[----:B------:R-:W-:Y:S01]  /*6cf0*/  @!PT LDS RZ, [RZ] ;  /* 0x00000000fffff984 */ /* 0x000fe20000000800 */
[----:B------:R-:W-:Y:S01]  /*6d00*/  @!PT LDS RZ, [RZ] ;  /* 0x00000000fffff984 */ /* 0x000fe20000000800 */
[----:B------:R-:W-:Y:S01]  /*6d10*/  @!PT LDS RZ, [RZ] ;  /* 0x00000000fffff984 */ /* 0x000fe20000000800 */
[----:B------:R-:W-:Y:S01]  /*6d20*/  @!PT LDS RZ, [RZ] ;  /* 0x00000000fffff984 */ /* 0x000fe20000000800 */
[----:B------:R5:W-:Y:S06]  /*6d30*/  MEMBAR.ALL.CTA ;  /* 0x0000000000007992 */ /* 0x000bec0000008000 */
[----:B-----5:R-:W5:Y:S01]  /*6d40*/  FENCE.VIEW.ASYNC.S ;  /* 0x00000000000073c6 */ /* 0x020f620000000000 */
[----:B------:R-:W-:Y:S01]  /*6d50*/  SEL R105, R105, RZ, P0 ;  /* 0x000000ff69697207 */ /* 0x000fe20000000000 */
[----:B-----5:R5:W-:Y:S02]  /*6d60*/  SYNCS.ARRIVE.TRANS64.RED.A1T0 RZ, [R3+URZ], RZ ;  /* 0x000000ff03ff79a7 */ /* 0x020be400081004ff */
[----:B-----5:R-:W-:Y:S04]  /*6d70*/  SEL R3, RZ, 0x1, P0 ;  /* 0x00000001ff037807 */ /* 0x020fe80000000000 */
[----:B--23--:R-:W-:Y:S02]  /*6d80*/  LOP3.LUT R104, R104, R3, RZ, 0x3c, !PT ;  /* 0x0000000368687212 */ /* 0x00cfe400078e3cff */
.L_x_111:
[----:B------:R-:W-:Y:S05]  /*6d90*/  BSYNC B1 ;  /* 0x0000000000017941 */ /* 0x000fea0003800000 */
.L_x_110:
[----:B------:R-:W-:Y:S05]  /*6da0*/  VIADD R0, R48, 0x40 ;  /* 0x0000004030007836 */ /* 0x000fea0000000000 */
[----:B------:R-:W-:Y:S04]  /*6db0*/  SHF.R.U32.HI R0, RZ, 0x15, R0 ;  /* 0x00000015ff007819 */ /* 0x000fe80000011600 */
[----:B------:R-:W-:Y:S11]  /*6dc0*/  LOP3.LUT P0, RZ, R0, 0x3, R101, 0x48, !PT ;  /* 0x0000000300ff7812 */ /* 0x000ff60007804865 */
[----:B------:R-:W-:Y:S02]  /*6dd0*/  @!UPT UIADD3 URZ, UPT, UPT, URZ, URZ, URZ ;  /* 0x000000fffffff290 */ /* 0x000fe4000fffe0ff */
[----:B------:R-:W-:Y:S05]  /*6de0*/  @!P0 BRA `(.L_x_115) ;  /* 0x0000000000408947 */ /* 0x000fea0003800000 */
[----:B------:R-:W2:Y:S01]  /*6df0*/  LDCU.64 UR8, c[0x4][0x70] ;  /* 0x01000e00ff0877ac */ /* 0x000ea20008000a00 */
[----:B------:R-:W-:Y:S01]  /*6e00*/  MOV R3, 0x0 ;  /* 0x0000000000037802 */ /* 0x000fe20000000f00 */
[----:B------:R-:W-:Y:S02]  /*6e10*/  HFMA2 R12, -RZ, RZ, 0, 5.9604644775390625e-08 ;  /* 0x00000001ff0c7431 */ /* 0x000fe400000001ff */
[----:B------:R-:W-:Y:S02]  /*6e20*/  IMAD.MOV.U32 R8, RZ, RZ, 0x192 ;  /* 0x00000192ff087424 */ /* 0x000fe400078e00ff */
[----:B------:R-:W-:Y:S01]  /*6e30*/  IMAD.MOV.U32 R13, RZ, RZ, RZ ;  /* 0x000000ffff0d7224 */ /* 0x000fe200078e00ff */
[----:B------:R-:W3:Y:S01]  /*6e40*/  LDCU.64 UR6, c[0x4][0x78] ;  /* 0x01000f00ff0677ac */ /* 0x000ee20008000a00 */
[----:B------:R-:W1:Y:S01]  /*6e50*/  LDC.64 R2, c[0x4][R3] ;  /* 0x0100000003027b82 */ /* 0x000e620000000a00 */
[----:B------:R-:W5:Y:S01]  /*6e60*/  LDCU.64 UR4, c[0x4][0x10] ;  /* 0x01000200ff0477ac */ /* 0x000f620008000a00 */
[----:B--2---:R-:W-:Y:S01]  /*6e70*/  MOV R5, UR9 ;  /* 0x0000000900057c02 */ /* 0x004fe20008000f00 */
[----:B------:R-:W-:Y:S01]  /*6e80*/  IMAD.U32 R4, RZ, RZ, UR8 ;  /* 0x00000008ff047e24 */ /* 0x000fe2000f8e00ff */
[----:B---3--:R-:W-:Y:S01]  /*6e90*/  MOV R7, UR7 ;  /* 0x0000000700077c02 */ /* 0x008fe20008000f00 */
[----:B------:R-:W-:Y:S01]  /*6ea0*/  IMAD.U32 R6, RZ, RZ, UR6 ;  /* 0x00000006ff067e24 */ /* 0x000fe2000f8e00ff */
[----:B-----5:R-:W-:Y:S01]  /*6eb0*/  MOV R11, UR5 ;  /* 0x00000005000b7c02 */ /* 0x020fe20008000f00 */
[----:B------:R-:W-:Y:S02]  /*6ec0*/  IMAD.U32 R10, RZ, RZ, UR4 ;  /* 0x00000004ff0a7e24 */ /* 0x000fe4000f8e00ff */
[----:B------:R-:W-:Y:S07]  /*6ed0*/  LEPC R20, `(.L_x_115) ;  /* 0x000000001014794e */ /* 0x000fee0000000000 */
[----:B-1--4-:R-:W-:Y:S05]  /*6ee0*/  CALL.ABS.NOINC R2 ;  /* 0x0000000002007343 */ /* 0x012fea0003c00000 */
.L_x_115:
[----:B------:R-:W-:Y:S01]  /*6ef0*/  ISETP.NE.AND P0, PT, R110, RZ, PT ;  /* 0x000000ff6e00720c */ /* 0x000fe20003f05270 */
[----:B------:R-:W-:Y:S05]  /*6f00*/  WARPSYNC.ALL ;  /* 0x0000000000007948 */ /* 0x000fea0003800000 */
[----:B------:R-:W-:Y:S01]  /*6f10*/  R2UR UR4, R48 ;  /* 0x00000000300472ca */ /* 0x000fe200000e0000 */
[----:B------:R-:W-:Y:S01]  /*6f20*/  BSSY.RECONVERGENT B0, `(.L_x_116) ;  /* 0x000009c000007945 */ /* 0x000fe20003800200 */
[-C--:B------:R-:W-:Y:S02]  /*6f30*/  F2FP.F16.E4M3.UNPACK_B R51, R80.reuse ;  /* 0x00000050ff33723e */ /* 0x080fe400020006ff */
[----:B------:R-:W-:Y:S02]  /*6f40*/  F2FP.F16.E4M3.UNPACK_B R80, R80.H1 ;  /* 0x00000050ff50723e */ /* 0x000fe400030006ff */
[-C--:B------:R-:W-:Y:S01]  /*6f50*/  F2FP.F16.E4M3.UNPACK_B R55, R81.reuse ;  /* 0x00000051ff37723e */ /* 0x080fe200020006ff */
[--C-:B------:R-:W-:Y:S01]  /*6f60*/  HADD2.F32 R50, -RZ, R51.reuse.H0_H0 ;  /* 0x20000033ff327230 */ /* 0x100fe20000004100 */
[----:B------:R-:W-:Y:S01]  /*6f70*/  F2FP.F16.E4M3.UNPACK_B R81, R81.H1 ;  /* 0x00000051ff51723e */ /* 0x000fe200030006ff */
[----:B------:R-:W-:Y:S01]  /*6f80*/  HADD2.F32 R52, -RZ, R51.H1_H1 ;  /* 0x30000033ff347230 */ /* 0x000fe20000004100 */
[-C--:B------:R-:W-:Y:S01]  /*6f90*/  F2FP.F16.E4M3.UNPACK_B R59, R82.reuse ;  /* 0x00000052ff3b723e */ /* 0x080fe200020006ff */
[--C-:B------:R-:W-:Y:S01]  /*6fa0*/  HADD2.F32 R51, -RZ, R80.reuse.H0_H0 ;  /* 0x20000050ff337230 */ /* 0x100fe20000004100 */
[----:B------:R-:W-:Y:S01]  /*6fb0*/  F2FP.F16.E4M3.UNPACK_B R82, R82.H1 ;  /* 0x00000052ff52723e */ /* 0x000fe200030006ff */
[----:B------:R-:W-:Y:S01]  /*6fc0*/  LDTM.16dp32bit_t0_t15.x32 R4, tmem[UR4+0x40] ;  /* 0x00004004000479ee */ /* 0x000fe20008a80000 */
[----:B------:R-:W2:Y:S01]  /*6fd0*/  LDTM.16dp32bit_t16_t31.x32 R4, tmem[UR4+0x60] ;  /* 0x00006004000479ee */ /* 0x000ea20008aa0000 */
[----:B------:R-:W-:Y:S01]  /*6fe0*/  NOP ;  /* 0x0000000000007918 */ /* 0x000fe20000000000 */
[--C-:B------:R-:W-:Y:S01]  /*6ff0*/  HADD2.F32 R53, -RZ, R55.reuse.H0_H0 ;  /* 0x20000037ff357230 */ /* 0x100fe20000004100 */
[----:B------:R-:W-:Y:S01]  /*7000*/  R2UR UR5, R113 ;  /* 0x00000000710572ca */ /* 0x000fe200000e0000 */
[----:B------:R-:W-:Y:S01]  /*7010*/  HADD2.F32 R56, -RZ, R55.H1_H1 ;  /* 0x30000037ff387230 */ /* 0x000fe20000004100 */
[----:B------:R-:W-:Y:S01]  /*7020*/  F2FP.F16.E4M3.UNPACK_B R63, R83 ;  /* 0x00000053ff3f723e */ /* 0x000fe200020006ff */
[--C-:B------:R-:W-:Y:S01]  /*7030*/  HADD2.F32 R57, -RZ, R59.reuse.H0_H0 ;  /* 0x2000003bff397230 */ /* 0x100fe20000004100 */
[----:B----4-:R-:W-:Y:S01]  /*7040*/  F2FP.F16.E4M3.UNPACK_B R67, R84 ;  /* 0x00000054ff43723e */ /* 0x010fe200020006ff */
[----:B------:R-:W-:Y:S01]  /*7050*/  HADD2.F32 R60, -RZ, R59.H1_H1 ;  /* 0x3000003bff3c7230 */ /* 0x000fe20000004100 */
[----:B------:R-:W-:Y:S01]  /*7060*/  F2FP.F16.E4M3.UNPACK_B R71, R85 ;  /* 0x00000055ff47723e */ /* 0x000fe200020006ff */
[--C-:B------:R-:W-:Y:S01]  /*7070*/  HADD2.F32 R61, -RZ, R63.reuse.H0_H0 ;  /* 0x2000003fff3d7230 */ /* 0x100fe20000004100 */
[----:B------:R-:W-:Y:S01]  /*7080*/  F2FP.F16.E4M3.UNPACK_B R75, R86 ;  /* 0x00000056ff4b723e */ /* 0x000fe200020006ff */
[----:B------:R-:W-:Y:S01]  /*7090*/  HADD2.F32 R64, -RZ, R63.H1_H1 ;  /* 0x3000003fff407230 */ /* 0x000fe20000004100 */
[----:B------:R-:W-:Y:S01]  /*70a0*/  F2FP.F16.E4M3.UNPACK_B R77, R87 ;  /* 0x00000057ff4d723e */ /* 0x000fe200020006ff */
[--C-:B------:R-:W-:Y:S01]  /*70b0*/  HADD2.F32 R65, -RZ, R67.reuse.H0_H0 ;  /* 0x20000043ff417230 */ /* 0x100fe20000004100 */
[----:B------:R-:W-:Y:S01]  /*70c0*/  F2FP.F16.E4M3.UNPACK_B R83, R83.H1 ;  /* 0x00000053ff53723e */ /* 0x000fe200030006ff */
[----:B------:R-:W-:Y:S01]  /*70d0*/  UIADD3 UR5, UPT, UPT, UR5, 0x180, URZ ;  /* 0x0000018005057890 */ /* 0x000fe2000fffe0ff */
[----:B------:R-:W-:Y:S01]  /*70e0*/  HADD2.F32 R67, -RZ, R67.H1_H1 ;  /* 0x30000043ff437230 */ /* 0x000fe20000004100 */
[----:B------:R-:W-:Y:S01]  /*70f0*/  F2FP.F16.E4M3.UNPACK_B R84, R84.H1 ;  /* 0x00000054ff54723e */ /* 0x000fe200030006ff */
[--C-:B------:R-:W-:Y:S01]  /*7100*/  HADD2.F32 R69, -RZ, R71.reuse.H0_H0 ;  /* 0x20000047ff457230 */ /* 0x100fe20000004100 */
[----:B------:R-:W-:Y:S01]  /*7110*/  UPRMT UR5, UR37, 0x654, UR5 ;  /* 0x0000065425057896 */ /* 0x000fe20008000005 */
[----:B------:R-:W-:Y:S01]  /*7120*/  HADD2.F32 R72, -RZ, R71.H1_H1 ;  /* 0x30000047ff487230 */ /* 0x000fe20000004100 */
[----:B------:R-:W-:Y:S01]  /*7130*/  F2FP.F16.E4M3.UNPACK_B R85, R85.H1 ;  /* 0x00000055ff55723e */ /* 0x000fe200030006ff */
[--C-:B------:R-:W-:Y:S02]  /*7140*/  HADD2.F32 R73, -RZ, R75.reuse.H0_H0 ;  /* 0x2000004bff497230 */ /* 0x100fe40000004100 */
[C---:B--2---:R-:W-:Y:S01]  /*7150*/  FMUL R4, R47.reuse, R4 ;  /* 0x000000042f047220 */ /* 0x044fe20000400000 */
[C---:B------:R-:W-:Y:S01]  /*7160*/  FMUL R5, R47.reuse, R5 ;  /* 0x000000052f057220 */ /* 0x040fe20000400000 */
[C---:B------:R-:W-:Y:S01]  /*7170*/  FMUL R8, R47.reuse, R8 ;  /* 0x000000082f087220 */ /* 0x040fe20000400000 */
[----:B------:R-:W-:Y:S01]  /*7180*/  FMUL R9, R47, R9 ;  /* 0x000000092f097220 */ /* 0x000fe20000400000 */
[C---:B------:R-:W-:Y:S01]  /*7190*/  FFMA R4, R49.reuse, R50, R4 ;  /* 0x0000003231047223 */ /* 0x040fe20000000004 */
[----:B------:R-:W-:Y:S01]  /*71a0*/  SYNCS.ARRIVE.TRANS64.RED.A1T0 RZ, [UR5], RZ ;  /* 0x000000ffffff79a7 */ /* 0x000fe20008100405 */
        /* <DEDUP_REMOVED lines=18> */
[--C-:B------:R-:W-:Y:S02]  /*72d0*/  HADD2.F32 R55, -RZ, R81.reuse.H0_H0 ;  /* 0x20000051ff377230 */ /* 0x100fe40000004100 */
[----:B------:R-:W-:Y:S01]  /*72e0*/  FMUL R10, R47, R10 ;  /* 0x0000000a2f0a7220 */ /* 0x000fe20000400000 */
[C---:B------:R-:W-:Y:S01]  /*72f0*/  FFMA R6, R49.reuse, R51, R6 ;  /* 0x0000003331067223 */ /* 0x040fe20000000006 */
[----:B------:R-:W-:Y:S02]  /*7300*/  HADD2.F32 R58, -RZ, R81.H1_H1 ;  /* 0x30000051ff3a7230 */ /* 0x000fe40000004100 */
[C---:B------:R-:W-:Y:S01]  /*7310*/  FFMA R7, R49.reuse, R54, R7 ;  /* 0x0000003631077223 */ /* 0x040fe20000000007 */
[C---:B------:R-:W-:Y:S01]  /*7320*/  FFMA R8, R49.reuse, R53, R8 ;  /* 0x0000003531087223 */ /* 0x040fe20000000008 */
[C---:B------:R-:W-:Y:S01]  /*7330*/  FFMA R9, R49.reuse, R56, R9 ;  /* 0x0000003831097223 */ /* 0x040fe20000000009 */
[----:B------:R-:W-:Y:S01]  /*7340*/  FFMA R10, R49, R55, R10 ;  /* 0x00000037310a7223 */ /* 0x000fe2000000000a */
[----:B------:R-:W-:Y:S01]  /*7350*/  HADD2.F32 R51, -RZ, R77.H0_H0 ;  /* 0x2000004dff337230 */ /* 0x000fe20000004100 */
[----:B-1----:R-:W-:Y:S01]  /*7360*/  F2FP.SATFINITE.E4M3.F32.PACK_AB_MERGE_C R116, R7, R6, RZ ;  /* 0x000000060774723e */ /* 0x002fe200048070ff */
[C---:B------:R-:W-:Y:S01]  /*7370*/  FMUL R11, R47.reuse, R11 ;  /* 0x0000000b2f0b7220 */ /* 0x040fe20000400000 */
[--C-:B------:R-:W-:Y:S02]  /*7380*/  HADD2.F32 R59, -RZ, R82.reuse.H0_H0 ;  /* 0x20000052ff3b7230 */ /* 0x100fe40000004100 */
[----:B------:R-:W-:Y:S01]  /*7390*/  FMUL R14, R47, R14 ;  /* 0x0000000e2f0e7220 */ /* 0x000fe20000400000 */
[----:B------:R-:W-:Y:S01]  /*73a0*/  HADD2.F32 R62, -RZ, R82.H1_H1 ;  /* 0x30000052ff3e7230 */ /* 0x000fe20000004100 */
[----:B------:R-:W-:Y:S01]  /*73b0*/  F2FP.SATFINITE.E4M3.F32.PACK_AB_MERGE_C R116, R5, R4, R116 ;  /* 0x000000040574723e */ /* 0x000fe20004807074 */
[C---:B------:R-:W-:Y:S01]  /*73c0*/  FFMA R11, R49.reuse, R58, R11 ;  /* 0x0000003a310b7223 */ /* 0x040fe2000000000b */
[C---:B------:R-:W-:Y:S01]  /*73d0*/  FFMA R12, R49.reuse, R57, R12 ;  /* 0x00000039310c7223 */ /* 0x040fe2000000000c */
[C---:B------:R-:W-:Y:S01]  /*73e0*/  FFMA R13, R49.reuse, R60, R13 ;  /* 0x0000003c310d7223 */ /* 0x040fe2000000000d */
[----:B------:R-:W-:Y:S01]  /*73f0*/  F2FP.F16.E4M3.UNPACK_B R86, R86.H1 ;  /* 0x00000056ff56723e */ /* 0x000fe200030006ff */
[----:B------:R-:W-:Y:S01]  /*7400*/  FFMA R14, R49, R59, R14 ;  /* 0x0000003b310e7223 */ /* 0x000fe2000000000e */
[----:B------:R-:W-:Y:S01]  /*7410*/  F2FP.SATFINITE.E4M3.F32.PACK_AB_MERGE_C R117, R11, R10, RZ ;  /* 0x0000000a0b75723e */ /* 0x000fe200048070ff */
[C---:B------:R-:W-:Y:S01]  /*7420*/  FMUL R15, R47.reuse, R15 ;  /* 0x0000000f2f0f7220 */ /* 0x040fe20000400000 */
[--C-:B------:R-:W-:Y:S02]  /*7430*/  HADD2.F32 R63, -RZ, R83.reuse.H0_H0 ;  /* 0x20000053ff3f7230 */ /* 0x100fe40000004100 */
[----:B------:R-:W-:Y:S01]  /*7440*/  FMUL R18, R47, R18 ;  /* 0x000000122f127220 */ /* 0x000fe20000400000 */
[----:B------:R-:W-:Y:S01]  /*7450*/  HADD2.F32 R66, -RZ, R83.H1_H1 ;  /* 0x30000053ff427230 */ /* 0x000fe20000004100 */
[----:B------:R-:W-:Y:S01]  /*7460*/  F2FP.SATFINITE.E4M3.F32.PACK_AB_MERGE_C R117, R9, R8, R117 ;  /* 0x000000080975723e */ /* 0x000fe20004807075 */
[C---:B------:R-:W-:Y:S01]  /*7470*/  FFMA R15, R49.reuse, R62, R15 ;  /* 0x0000003e310f7223 */ /* 0x040fe2000000000f */
[C---:B------:R-:W-:Y:S01]  /*7480*/  FFMA R16, R49.reuse, R61, R16 ;  /* 0x0000003d31107223 */ /* 0x040fe20000000010 */
[----:B------:R-:W-:Y:S01]  /*7490*/  FFMA R17, R49, R64, R17 ;  /* 0x0000004031117223 */ /* 0x000fe20000000011 */
[----:B------:R-:W-:Y:S01]  /*74a0*/  FMUL R19, R47, R19 ;  /* 0x000000132f137220 */ /* 0x000fe20000400000 */
        /* <DEDUP_REMOVED lines=15> */
[----:B------:R-:W-:Y:S01]  /*75a0*/  F2FP.F16.E4M3.UNPACK_B R87, R87.H1 ;  /* 0x00000057ff57723e */ /* 0x000fe200030006ff */
        /* <DEDUP_REMOVED lines=32> */
[----:B------:R-:W-:Y:S03]  /*77b0*/  IADD3 R79, PT, PT, R44, 0x1, RZ ;  /* 0x000000012c4f7810 */ /* 0x000fe60007ffe0ff */
        /* <DEDUP_REMOVED lines=9> */
[----:B------:R-:W-:Y:S02]  /*7850*/  UIADD3 UR8, UP0, UPT, UR52, 0x680, URZ ;  /* 0x0000068034087890 */ /* 0x000fe4000ff1e0ff */
[----:B------:R-:W-:Y:S02]  /*7860*/  UIADD3 UR5, UPT, UPT, UR41, 0x40, URZ ;  /* 0x0000004029057890 */ /* 0x000fe4000fffe0ff */
[----:B------:R-:W-:Y:S02]  /*7870*/  UIADD3 UR4, UPT, UPT, UR49, 0x3200, URZ ;  /* 0x0000320031047890 */ /* 0x000fe4000fffe0ff */
[----:B------:R-:W-:Y:S01]  /*7880*/  UIADD3.X UR9, UPT, UPT, URZ, UR53, URZ, UP0, !UPT ;  /* 0x00000035ff097290 */ /* 0x000fe200087fe4ff */
[----:B------:R-:W-:Y:S01]  /*7890*/  UMOV UR6, UR42 ;  /* 0x0000002a00067c82 */ /* 0x000fe20008000000 */
[----:B------:R-:W-:Y:S07]  /*78a0*/  UMOV UR7, UR36 ;  /* 0x0000002400077c82 */ /* 0x000fee0008000000 */
[----:B------:R2:W-:Y:S01]  /*78b0*/  UTMASTG.3D [UR4], [UR8] ;  /* 0x00000004080073b5 */ /* 0x0005e20008010000 */
[----:B------:R0:W-:Y:S01]  /*78c0*/  UTMACMDFLUSH ;  /* 0x00000000000079b7 */ /* 0x0001e20000000000 */
[----:B--2---:R-:W-:Y:S04]  /*78d0*/  DEPBAR.LE SB0, 0x1 ;  /* 0x000080400000791a */ /* 0x004fe80000000000 */
.L_x_117:
[----:B------:R-:W-:Y:S05]  /*78e0*/  BSYNC.RECONVERGENT B0 ;  /* 0x0000000000007941 */ /* 0x000fea0003800200 */
.L_x_116:
[----:B------:R-:W-:Y:S01]  /*78f0*/  BAR.SYNC.DEFER_BLOCKING 0x1, 0x80 ;  /* 0x0042000000007b1d */ /* 0x000fe20000010000 */
[----:B------:R-:W-:Y:S01]  /*7900*/  ISETP.NE.AND P2, PT, R111, RZ, PT ;  /* 0x000000ff6f00720c */ /* 0x000fe20003f45270 */
[----:B------:R-:W-:Y:S01]  /*7910*/  IMAD.IADD R20, R43, 0x1, R94 ;  /* 0x000000012b147824 */ /* 0x000fe200078e025e */
[----:B------:R-:W-:Y:S01]  /*7920*/  ISETP.NE.AND P0, PT, R112, 0x2, PT ;  /* 0x000000027000780c */ /* 0x000fe20003f05270 */
[----:B------:R-:W-:Y:S01]  /*7930*/  IMAD.IADD R21, R45, 0x1, R96 ;  /* 0x000000012d157824 */ /* 0x000fe200078e0260 */
[----:B------:R-:W-:Y:S02]  /*7940*/  ISETP.NE.AND P1, PT, R79, 0x4, PT ;  /* 0x000000044f00780c */ /* 0x000fe40003f25270 */
[----:B------:R-:W-:Y:S02]  /*7950*/  SEL R3, RZ, 0x1, P0 ;  /* 0x00000001ff037807 */ /* 0x000fe40000000000 */
[----:B------:R-:W-:Y:S02]  /*7960*/  SEL R0, RZ, 0x1, P1 ;  /* 0x00000001ff007807 */ /* 0x000fe40000800000 */
[----:B------:R-:W-:Y:S02]  /*7970*/  LOP3.LUT R106, R106, R3, RZ, 0x3c, !PT ;  /* 0x000000036a6a7212 */ /* 0x000fe400078e3cff */
[----:B------:R-:W-:Y:S02]  /*7980*/  LOP3.LUT R107, R107, R0, RZ, 0x3c, !PT ;  /* 0x000000006b6b7212 */ /* 0x000fe400078e3cff */
[----:B------:R-:W-:Y:S02]  /*7990*/  @P2 R2UR UR36, R103 ;  /* 0x00000000672422ca */ /* 0x000fe400000e0000 */
[----:B------:R-:W-:Y:S02]  /*79a0*/  SEL R112, R112, RZ, P0 ;  /* 0x000000ff70707207 */ /* 0x000fe40000000000 */
[----:B------:R-:W-:Y:S01]  /*79b0*/  SEL R44, R79, RZ, P1 ;  /* 0x000000ff4f2c7207 */ /* 0x000fe20000800000 */
[----:B------:R-:W-:Y:S10]  /*79c0*/  @P2 BRA `(.L_x_118) ;  /* 0xffffffd400f82947 */ /* 0x000ff4000383ffff */
[----:B------:R-:W-:Y:S05]  /*79d0*/  EXIT ;  /* 0x000000000000794d */ /* 0x000fea0003800000 */
.L_x_20:
[----:B--2---:R2:W1:Y:S02]  /*79e0*/  SYNCS.PHASECHK.TRANS64.TRYWAIT P0, [R3+URZ+0x1b0], R2 ;  /* 0x0001b002030075a7 */ /* 0x00446400080011ff */
[----:B-1----:R-:W-:Y:S05]  /*79f0*/  @!P0 NANOSLEEP.SYNCS 0x989680 ;  /* 0x009896800000895d */ /* 0x002fea0003900000 */
[----:B------:R-:W1:Y:S02]  /*7a00*/  @!P0 SYNCS.PHASECHK.TRANS64 P0, [R3+URZ+0x1b0], R2 ;  /* 0x0001b002030085a7 */ /* 0x000e6400080010ff */
[----:B-1----:R-:W-:Y:S05]  /*7a10*/  @!P0 BRA `(.L_x_20) ;  /* 0xfffffffc00f08947 */ /* 0x002fea000383ffff */
[----:B------:R-:W-:Y:S05]  /*7a20*/  BRA `(.L_x_119) ;  /* 0xffffff9c00547947 */ /* 0x000fea000383ffff */
.L_x_23:
[----:B-1----:R-:W-:-:S07]  /*7a30*/  MOV R2, UR33 ;  /* 0x0000002100027c02 */ /* 0x002fce0008000f00 */
.L_x_120:
[----:B-1----:R1:W2:Y:S02]  /*7a40*/  SYNCS.PHASECHK.TRANS64.TRYWAIT P0, [R2+URZ+0x88], R5 ;  /* 0x00008805020075a7 */ /* 0x0022a400080011ff */
[----:B--2---:R-:W-:Y:S05]  /*7a50*/  @!P0 NANOSLEEP.SYNCS 0x989680 ;  /* 0x009896800000895d */ /* 0x004fea0003900000 */
[----:B------:R-:W2:Y:S02]  /*7a60*/  @!P0 SYNCS.PHASECHK.TRANS64 P0, [R2+URZ+0x88], R5 ;  /* 0x00008805020085a7 */ /* 0x000ea400080010ff */
[----:B--2---:R-:W-:Y:S05]  /*7a70*/  @!P0 BRA `(.L_x_120) ;  /* 0xfffffffc00f08947 */ /* 0x004fea000383ffff */
[----:B------:R-:W-:Y:S05]  /*7a80*/  BRA `(.L_x_22) ;  /* 0xffffff9c00a47947 */ /* 0x000fea000383ffff */
.L_x_29:
[----:B-1----:R-:W-:-:S07]  /*7a90*/  MOV R2, UR17 ;  /* 0x0000001100027c02 */ /* 0x002fce0008000f00 */
.L_x_121:
[----:B-1----:R1:W2:Y:S02]  /*7aa0*/  SYNCS.PHASECHK.TRANS64.TRYWAIT P0, [R2+URZ+0x88], R5 ;  /* 0x00008805020075a7 */ /* 0x0022a400080011ff */
[----:B--2---:R-:W-:Y:S05]  /*7ab0*/  @!P0 NANOSLEEP.SYNCS 0x989680 ;  /* 0x009896800000895d */ /* 0x004fea0003900000 */
[----:B------:R-:W2:Y:S02]  /*7ac0*/  @!P0 SYNCS.PHASECHK.TRANS64 P0, [R2+URZ+0x88], R5 ;  /* 0x00008805020085a7 */ /* 0x000ea400080010ff */
[----:B--2---:R-:W-:Y:S05]  /*7ad0*/  @!P0 BRA `(.L_x_121) ;  /* 0xfffffffc00f08947 */ /* 0x004fea000383ffff */
[----:B------:R-:W-:Y:S05]  /*7ae0*/  BRA `(.L_x_28) ;  /* 0xffffffa0004c7947 */ /* 0x000fea000383ffff */
.L_x_33:
[----:B-1----:R1:W2:Y:S02]  /*7af0*/  SYNCS.PHASECHK.TRANS64.TRYWAIT P0, [R2+URZ+0x140], R3 ;  /* 0x00014003020075a7 */ /* 0x0022a400080011ff */
[----:B--2---:R-:W-:Y:S05]  /*7b00*/  @!P0 NANOSLEEP.SYNCS 0x989680 ;  /* 0x009896800000895d */ /* 0x004fea0003900000 */
[----:B------:R-:W2:Y:S02]  /*7b10*/  @!P0 SYNCS.PHASECHK.TRANS64 P0, [R2+URZ+0x140], R3 ;  /* 0x00014003020085a7 */ /* 0x000ea400080010ff */
[----:B--2---:R-:W-:Y:S05]  /*7b20*/  @!P0 BRA `(.L_x_33) ;  /* 0xfffffffc00f08947 */ /* 0x004fea000383ffff */
[----:B------:R-:W-:Y:S05]  /*7b30*/  BRA `(.L_x_122) ;  /* 0xffffffa000dc7947 */ /* 0x000fea000383ffff */
.L_x_37:
[----:B----4-:R-:W-:-:S07]  /*7b40*/  MOV R0, UR5 ;  /* 0x0000000500007c02 */ /* 0x010fce0008000f00 */
.L_x_123:
[----:B-1----:R1:W2:Y:S02]  /*7b50*/  SYNCS.PHASECHK.TRANS64.TRYWAIT P0, [R0+URZ], R3 ;  /* 0x00000003000075a7 */ /* 0x0022a400080011ff */
[----:B--2---:R-:W-:Y:S05]  /*7b60*/  @!P0 NANOSLEEP.SYNCS 0x989680 ;  /* 0x009896800000895d */ /* 0x004fea0003900000 */
[----:B------:R-:W2:Y:S02]  /*7b70*/  @!P0 SYNCS.PHASECHK.TRANS64 P0, [R0+URZ], R3 ;  /* 0x00000003000085a7 */ /* 0x000ea400080010ff */
[----:B--2---:R-:W-:Y:S05]  /*7b80*/  @!P0 BRA `(.L_x_123) ;  /* 0xfffffffc00f08947 */ /* 0x004fea000383ffff */
[----:B------:R-:W-:Y:S05]  /*7b90*/  BRA `(.L_x_124) ;  /* 0xffffffa8004c7947 */ /* 0x000fea000383ffff */
.L_x_38:
[----:B----4-:R-:W-:-:S07]  /*7ba0*/  MOV R0, UR5 ;  /* 0x0000000500007c02 */ /* 0x010fce0008000f00 */
.L_x_125:
[----:B-1----:R1:W2:Y:S02]  /*7bb0*/  SYNCS.PHASECHK.TRANS64.TRYWAIT P0, [R0+URZ], R3 ;  /* 0x00000003000075a7 */ /* 0x0022a400080011ff */
[----:B--2---:R-:W-:Y:S05]  /*7bc0*/  @!P0 NANOSLEEP.SYNCS 0x989680 ;  /* 0x009896800000895d */ /* 0x004fea0003900000 */
[----:B------:R-:W2:Y:S02]  /*7bd0*/  @!P0 SYNCS.PHASECHK.TRANS64 P0, [R0+URZ], R3 ;  /* 0x00000003000085a7 */ /* 0x000ea400080010ff */
[----:B--2---:R-:W-:Y:S05]  /*7be0*/  @!P0 BRA `(.L_x_125) ;  /* 0xfffffffc00f08947 */ /* 0x004fea000383ffff */
[----:B------:R-:W-:Y:S05]  /*7bf0*/  BRA `(.L_x_126) ;  /* 0xffffffa800587947 */ /* 0x000fea000383ffff */
.L_x_39:
[----:B----4-:R-:W-:-:S07]  /*7c00*/  MOV R0, UR5 ;  /* 0x0000000500007c02 */ /* 0x010fce0008000f00 */
.L_x_127:
[----:B-1----:R1:W2:Y:S02]  /*7c10*/  SYNCS.PHASECHK.TRANS64.TRYWAIT P0, [R0+URZ], R3 ;  /* 0x00000003000075a7 */ /* 0x0022a400080011ff */
[----:B--2---:R-:W-:Y:S05]  /*7c20*/  @!P0 NANOSLEEP.SYNCS 0x989680 ;  /* 0x009896800000895d */ /* 0x004fea0003900000 */
[----:B------:R-:W2:Y:S02]  /*7c30*/  @!P0 SYNCS.PHASECHK.TRANS64 P0, [R0+URZ], R3 ;  /* 0x00000003000085a7 */ /* 0x000ea400080010ff */
[----:B--2---:R-:W-:Y:S05]  /*7c40*/  @!P0 BRA `(.L_x_127) ;  /* 0xfffffffc00f08947 */ /* 0x004fea000383ffff */
[----:B------:R-:W-:Y:S05]  /*7c50*/  BRA `(.L_x_128) ;  /* 0xffffffa800647947 */ /* 0x000fea000383ffff */
.L_x_40:
[----:B----4-:R-:W-:-:S07]  /*7c60*/  MOV R0, UR5 ;  /* 0x0000000500007c02 */ /* 0x010fce0008000f00 */
.L_x_129:
[----:B-1----:R1:W2:Y:S02]  /*7c70*/  SYNCS.PHASECHK.TRANS64.TRYWAIT P0, [R0+URZ], R3 ;  /* 0x00000003000075a7 */ /* 0x0022a400080011ff */
[----:B--2---:R-:W-:Y:S05]  /*7c80*/  @!P0 NANOSLEEP.SYNCS 0x989680 ;  /* 0x009896800000895d */ /* 0x004fea0003900000 */
[----:B------:R-:W2:Y:S02]  /*7c90*/  @!P0 SYNCS.PHASECHK.TRANS64 P0, [R0+URZ], R3 ;  /* 0x00000003000085a7 */ /* 0x000ea400080010ff */
[----:B--2---:R-:W-:Y:S05]  /*7ca0*/  @!P0 BRA `(.L_x_129) ;  /* 0xfffffffc00f08947 */ /* 0x004fea000383ffff */
[----:B------:R-:W-:Y:S05]  /*7cb0*/  BRA `(.L_x_130) ;  /* 0xffffffa800707947 */ /* 0x000fea000383ffff */
.L_x_41:
[----:B----4-:R-:W-:-:S07]  /*7cc0*/  MOV R0, UR5 ;  /* 0x0000000500007c02 */ /* 0x010fce0008000f00 */
.L_x_131:
[----:B-1----:R1:W2:Y:S02]  /*7cd0*/  SYNCS.PHASECHK.TRANS64.TRYWAIT P0, [R0+URZ], R3 ;  /* 0x00000003000075a7 */ /* 0x0022a400080011ff */
[----:B--2---:R-:W-:Y:S05]  /*7ce0*/  @!P0 NANOSLEEP.SYNCS 0x989680 ;  /* 0x009896800000895d */ /* 0x004fea0003900000 */
[----:B------:R-:W2:Y:S02]  /*7cf0*/  @!P0 SYNCS.PHASECHK.TRANS64 P0, [R0+URZ], R3 ;  /* 0x00000003000085a7 */ /* 0x000ea400080010ff */
[----:B--2---:R-:W-:Y:S05]  /*7d00*/  @!P0 BRA `(.L_x_131) ;  /* 0xfffffffc00f08947 */ /* 0x004fea000383ffff */
[----:B------:R-:W-:Y:S05]  /*7d10*/  BRA `(.L_x_132) ;  /* 0xffffffa8007c7947 */ /* 0x000fea000383ffff */
.L_x_42:
[----:B----4-:R-:W-:-:S07]  /*7d20*/  MOV R0, UR5 ;  /* 0x0000000500007c02 */ /* 0x010fce0008000f00 */
.L_x_133:
[----:B-1----:R1:W2:Y:S02]  /*7d30*/  SYNCS.PHASECHK.TRANS64.TRYWAIT P0, [R0+URZ], R3 ;  /* 0x00000003000075a7 */ /* 0x0022a400080011ff */
[----:B--2---:R-:W-:Y:S05]  /*7d40*/  @!P0 NANOSLEEP.SYNCS 0x989680 ;  /* 0x009896800000895d */ /* 0x004fea0003900000 */
[----:B------:R-:W2:Y:S02]  /*7d50*/  @!P0 SYNCS.PHASECHK.TRANS64 P0, [R0+URZ], R3 ;  /* 0x00000003000085a7 */ /* 0x000ea400080010ff */
[----:B--2---:R-:W-:Y:S05]  /*7d60*/  @!P0 BRA `(.L_x_133) ;  /* 0xfffffffc00f08947 */ /* 0x004fea000383ffff */
[----:B------:R-:W-:Y:S05]  /*7d70*/  BRA `(.L_x_134) ;  /* 0xffffffa800887947 */ /* 0x000fea000383ffff */
.L_x_43:
[----:B----4-:R-:W-:-:S07]  /*7d80*/  MOV R0, UR5 ;  /* 0x0000000500007c02 */ /* 0x010fce0008000f00 */
.L_x_135:
[----:B-1----:R1:W2:Y:S02]  /*7d90*/  SYNCS.PHASECHK.TRANS64.TRYWAIT P0, [R0+URZ], R3 ;  /* 0x00000003000075a7 */ /* 0x0022a400080011ff */
[----:B--2---:R-:W-:Y:S05]  /*7da0*/  @!P0 NANOSLEEP.SYNCS 0x989680 ;  /* 0x009896800000895d */ /* 0x004fea0003900000 */
[----:B------:R-:W2:Y:S02]  /*7db0*/  @!P0 SYNCS.PHASECHK.TRANS64 P0, [R0+URZ], R3 ;  /* 0x00000003000085a7 */ /* 0x000ea400080010ff */
[----:B--2---:R-:W-:Y:S05]  /*7dc0*/  @!P0 BRA `(.L_x_135) ;  /* 0xfffffffc00f08947 */ /* 0x004fea000383ffff */
[----:B------:R-:W-:Y:S05]  /*7dd0*/  BRA `(.L_x_136) ;  /* 0xffffffa800947947 */ /* 0x000fea000383ffff */
.L_x_44:
[----:B----4-:R-:W-:-:S07]  /*7de0*/  MOV R0, UR5 ;  /* 0x0000000500007c02 */ /* 0x010fce0008000f00 */
.L_x_137:
[----:B-1----:R1:W2:Y:S02]  /*7df0*/  SYNCS.PHASECHK.TRANS64.TRYWAIT P0, [R0+URZ], R3 ;  /* 0x00000003000075a7 */ /* 0x0022a400080011ff */
[----:B--2---:R-:W-:Y:S05]  /*7e00*/  @!P0 NANOSLEEP.SYNCS 0x989680 ;  /* 0x009896800000895d */ /* 0x004fea0003900000 */
[----:B------:R-:W2:Y:S02]  /*7e10*/  @!P0 SYNCS.PHASECHK.TRANS64 P0, [R0+URZ], R3 ;  /* 0x00000003000085a7 */ /* 0x000ea400080010ff */
[----:B--2---:R-:W-:Y:S05]  /*7e20*/  @!P0 BRA `(.L_x_137) ;  /* 0xfffffffc00f08947 */ /* 0x004fea000383ffff */
[----:B------:R-:W-:Y:S05]  /*7e30*/  BRA `(.L_x_138) ;  /* 0xffffffa800a07947 */ /* 0x000fea000383ffff */
.L_x_45:
[----:B----4-:R-:W-:-:S07]  /*7e40*/  MOV R0, UR5 ;  /* 0x0000000500007c02 */ /* 0x010fce0008000f00 */
.L_x_139:
[----:B-1----:R1:W2:Y:S02]  /*7e50*/  SYNCS.PHASECHK.TRANS64.TRYWAIT P0, [R0+URZ], R3 ;  /* 0x00000003000075a7 */ /* 0x0022a400080011ff */
[----:B--2---:R-:W-:Y:S05]  /*7e60*/  @!P0 NANOSLEEP.SYNCS 0x989680 ;  /* 0x009896800000895d */ /* 0x004fea0003900000 */
[----:B------:R-:W2:Y:S02]  /*7e70*/  @!P0 SYNCS.PHASECHK.TRANS64 P0, [R0+URZ], R3 ;  /* 0x00000003000085a7 */ /* 0x000ea400080010ff */
[----:B--2---:R-:W-:Y:S05]  /*7e80*/  @!P0 BRA `(.L_x_139) ;  /* 0xfffffffc00f08947 */ /* 0x004fea000383ffff */
[----:B------:R-:W-:Y:S05]  /*7e90*/  BRA `(.L_x_140) ;  /* 0xffffffa800ac7947 */ /* 0x000fea000383ffff */
.L_x_46:
[----:B----4-:R-:W-:-:S07]  /*7ea0*/  MOV R0, UR5 ;  /* 0x0000000500007c02 */ /* 0x010fce0008000f00 */
.L_x_141:
[----:B-1----:R1:W2:Y:S02]  /*7eb0*/  SYNCS.PHASECHK.TRANS64.TRYWAIT P0, [R0+URZ], R3 ;  /* 0x00000003000075a7 */ /* 0x0022a400080011ff */
[----:B--2---:R-:W-:Y:S05]  /*7ec0*/  @!P0 NANOSLEEP.SYNCS 0x989680 ;  /* 0x009896800000895d */ /* 0x004fea0003900000 */
[----:B------:R-:W2:Y:S02]  /*7ed0*/  @!P0 SYNCS.PHASECHK.TRANS64 P0, [R0+URZ], R3 ;  /* 0x00000003000085a7 */ /* 0x000ea400080010ff */
[----:B--2---:R-:W-:Y:S05]  /*7ee0*/  @!P0 BRA `(.L_x_141) ;  /* 0xfffffffc00f08947 */ /* 0x004fea000383ffff */
[----:B------:R-:W-:Y:S05]  /*7ef0*/  BRA `(.L_x_142) ;  /* 0xffffffa800b87947 */ /* 0x000fea000383ffff */
.L_x_47:
[----:B----4-:R-:W-:-:S07]  /*7f00*/  MOV R0, UR5 ;  /* 0x0000000500007c02 */ /* 0x010fce0008000f00 */
.L_x_143:
[----:B-1----:R1:W2:Y:S02]  /*7f10*/  SYNCS.PHASECHK.TRANS64.TRYWAIT P0, [R0+URZ], R3 ;  /* 0x00000003000075a7 */ /* 0x0022a400080011ff */
[----:B--2---:R-:W-:Y:S05]  /*7f20*/  @!P0 NANOSLEEP.SYNCS 0x989680 ;  /* 0x009896800000895d */ /* 0x004fea0003900000 */
[----:B------:R-:W2:Y:S02]  /*7f30*/  @!P0 SYNCS.PHASECHK.TRANS64 P0, [R0+URZ], R3 ;  /* 0x00000003000085a7 */ /* 0x000ea400080010ff */
[----:B--2---:R-:W-:Y:S05]  /*7f40*/  @!P0 BRA `(.L_x_143) ;  /* 0xfffffffc00f08947 */ /* 0x004fea000383ffff */
[----:B------:R-:W-:Y:S05]  /*7f50*/  BRA `(.L_x_144) ;  /* 0xffffffa800c47947 */ /* 0x000fea000383ffff */
.L_x_48:
[----:B----4-:R-:W-:-:S07]  /*7f60*/  MOV R0, UR5 ;  /* 0x0000000500007c02 */ /* 0x010fce0008000f00 */
.L_x_145:
[----:B-1----:R1:W2:Y:S02]  /*7f70*/  SYNCS.PHASECHK.TRANS64.TRYWAIT P0, [R0+URZ], R3 ;  /* 0x00000003000075a7 */ /* 0x0022a400080011ff */
[----:B--2---:R-:W-:Y:S05]  /*7f80*/  @!P0 NANOSLEEP.SYNCS 0x989680 ;  /* 0x009896800000895d */ /* 0x004fea0003900000 */
[----:B------:R-:W2:Y:S02]  /*7f90*/  @!P0 SYNCS.PHASECHK.TRANS64 P0, [R0+URZ], R3 ;  /* 0x00000003000085a7 */ /* 0x000ea400080010ff */
[----:B--2---:R-:W-:Y:S05]  /*7fa0*/  @!P0 BRA `(.L_x_145) ;  /* 0xfffffffc00f08947 */ /* 0x004fea000383ffff */
[----:B------:R-:W-:Y:S05]  /*7fb0*/  BRA `(.L_x_146) ;  /* 0xffffffa800d07947 */ /* 0x000fea000383ffff */
.L_x_49:
[----:B----4-:R-:W-:-:S07]  /*7fc0*/  MOV R0, UR5 ;  /* 0x0000000500007c02 */ /* 0x010fce0008000f00 */
.L_x_147:
[----:B-1----:R1:W2:Y:S02]  /*7fd0*/  SYNCS.PHASECHK.TRANS64.TRYWAIT P0, [R0+URZ], R3 ;  /* 0x00000003000075a7 */ /* 0x0022a400080011ff */
[----:B--2---:R-:W-:Y:S05]  /*7fe0*/  @!P0 NANOSLEEP.SYNCS 0x989680 ;  /* 0x009896800000895d */ /* 0x004fea0003900000 */
[----:B------:R-:W2:Y:S02]  /*7ff0*/  @!P0 SYNCS.PHASECHK.TRANS64 P0, [R0+URZ], R3 ;  /* 0x00000003000085a7 */ /* 0x000ea400080010ff */
[----:B--2---:R-:W-:Y:S05]  /*8000*/  @!P0 BRA `(.L_x_147) ;  /* 0xfffffffc00f08947 */ /* 0x004fea000383ffff */
[----:B------:R-:W-:Y:S05]  /*8010*/  BRA `(.L_x_148) ;  /* 0xffffffa800dc7947 */ /* 0x000fea000383ffff */
.L_x_50:
[----:B----4-:R-:W-:-:S07]  /*8020*/  MOV R0, UR5 ;  /* 0x0000000500007c02 */ /* 0x010fce0008000f00 */
.L_x_149:
[----:B-1----:R1:W2:Y:S02]  /*8030*/  SYNCS.PHASECHK.TRANS64.TRYWAIT P0, [R0+URZ], R3 ;  /* 0x00000003000075a7 */ /* 0x0022a400080011ff */
[----:B--2---:R-:W-:Y:S05]  /*8040*/  @!P0 NANOSLEEP.SYNCS 0x989680 ;  /* 0x009896800000895d */ /* 0x004fea0003900000 */
[----:B------:R-:W2:Y:S02]  /*8050*/  @!P0 SYNCS.PHASECHK.TRANS64 P0, [R0+URZ], R3 ;  /* 0x00000003000085a7 */ /* 0x000ea400080010ff */
[----:B--2---:R-:W-:Y:S05]  /*8060*/  @!P0 BRA `(.L_x_149) ;  /* 0xfffffffc00f08947 */ /* 0x004fea000383ffff */
[----:B------:R-:W-:Y:S05]  /*8070*/  BRA `(.L_x_150) ;  /* 0xffffffa800e87947 */ /* 0x000fea000383ffff */
.L_x_51:
[----:B----4-:R-:W-:-:S07]  /*8080*/  MOV R0, UR5 ;  /* 0x0000000500007c02 */ /* 0x010fce0008000f00 */
.L_x_151:
[----:B-1----:R1:W2:Y:S02]  /*8090*/  SYNCS.PHASECHK.TRANS64.TRYWAIT P0, [R0+URZ], R3 ;  /* 0x00000003000075a7 */ /* 0x0022a400080011ff */
[----:B--2---:R-:W-:Y:S05]  /*80a0*/  @!P0 NANOSLEEP.SYNCS 0x989680 ;  /* 0x009896800000895d */ /* 0x004fea0003900000 */
[----:B------:R-:W2:Y:S02]  /*80b0*/  @!P0 SYNCS.PHASECHK.TRANS64 P0, [R0+URZ], R3 ;  /* 0x00000003000085a7 */ /* 0x000ea400080010ff */
[----:B--2---:R-:W-:Y:S05]  /*80c0*/  @!P0 BRA `(.L_x_151) ;  /* 0xfffffffc00f08947 */ /* 0x004fea000383ffff */
[----:B------:R-:W-:Y:S05]  /*80d0*/  BRA `(.L_x_152) ;  /* 0xffffffa800f47947 */ /* 0x000fea000383ffff */
.L_x_52:
[----:B----4-:R-:W-:-:S07]  /*80e0*/  MOV R0, UR5 ;  /* 0x0000000500007c02 */ /* 0x010fce0008000f00 */
.L_x_153:
[----:B-1----:R1:W2:Y:S02]  /*80f0*/  SYNCS.PHASECHK.TRANS64.TRYWAIT P0, [R0+URZ], R3 ;  /* 0x00000003000075a7 */ /* 0x0022a400080011ff */
[----:B--2---:R-:W-:Y:S05]  /*8100*/  @!P0 NANOSLEEP.SYNCS 0x989680 ;  /* 0x009896800000895d */ /* 0x004fea0003900000 */
[----:B------:R-:W2:Y:S02]  /*8110*/  @!P0 SYNCS.PHASECHK.TRANS64 P0, [R0+URZ], R3 ;  /* 0x00000003000085a7 */ /* 0x000ea400080010ff */
[----:B--2---:R-:W-:Y:S05]  /*8120*/  @!P0 BRA `(.L_x_153) ;  /* 0xfffffffc00f08947 */ /* 0x004fea000383ffff */
[----:B------:R-:W-:Y:S05]  /*8130*/  BRA `(.L_x_154) ;  /* 0xffffffac00007947 */ /* 0x000fea000383ffff */
.L_x_55:
[----:B-1----:R1:W2:Y:S02]  /*8140*/  SYNCS.PHASECHK.TRANS64.TRYWAIT P0, [R0+URZ+0x1a0], R5 ;  /* 0x0001a005000075a7 */ /* 0x0022a400080011ff */
[----:B--2---:R-:W-:Y:S05]  /*8150*/  @!P0 NANOSLEEP.SYNCS 0x989680 ;  /* 0x009896800000895d */ /* 0x004fea0003900000 */
[----:B------:R-:W2:Y:S02]  /*8160*/  @!P0 SYNCS.PHASECHK.TRANS64 P0, [R0+URZ+0x1a0], R5 ;  /* 0x0001a005000085a7 */ /* 0x000ea400080010ff */
[----:B--2---:R-:W-:Y:S05]  /*8170*/  @!P0 BRA `(.L_x_55) ;  /* 0xfffffffc00f08947 */ /* 0x004fea000383ffff */
[----:B------:R-:W-:Y:S05]  /*8180*/  BRA `(.L_x_155) ;  /* 0xffffffac005c7947 */ /* 0x000fea000383ffff */
.L_x_56:
[----:B------:R-:W-:-:S07]  /*8190*/  MOV R0, UR5 ;  /* 0x0000000500007c02 */ /* 0x000fce0008000f00 */
.L_x_156:
[----:B-1----:R1:W2:Y:S02]  /*81a0*/  SYNCS.PHASECHK.TRANS64.TRYWAIT P0, [R0+URZ+0x150], R5 ;  /* 0x00015005000075a7 */ /* 0x0022a400080011ff */
[----:B--2---:R-:W-:Y:S05]  /*81b0*/  @!P0 NANOSLEEP.SYNCS 0x989680 ;  /* 0x009896800000895d */ /* 0x004fea0003900000 */
[----:B------:R-:W2:Y:S02]  /*81c0*/  @!P0 SYNCS.PHASECHK.TRANS64 P0, [R0+URZ+0x150], R5 ;  /* 0x00015005000085a7 */ /* 0x000ea400080010ff */
[----:B--2---:R-:W-:Y:S05]  /*81d0*/  @!P0 BRA `(.L_x_156) ;  /* 0xfffffffc00f08947 */ /* 0x004fea000383ffff */
[----:B------:R-:W-:Y:S05]  /*81e0*/  BRA `(.L_x_157) ;  /* 0xffffffac006c7947 */ /* 0x000fea000383ffff */
.L_x_57:
[----:B-1----:R1:W2:Y:S02]  /*81f0*/  SYNCS.PHASECHK.TRANS64.TRYWAIT P1, [R0+URZ+0x140], R5 ;  /* 0x00014005000075a7 */ /* 0x0022a400080211ff */
[----:B--2---:R-:W-:Y:S05]  /*8200*/  @!P1 NANOSLEEP.SYNCS 0x989680 ;  /* 0x009896800000995d */ /* 0x004fea0003900000 */
[----:B------:R-:W2:Y:S02]  /*8210*/  @!P1 SYNCS.PHASECHK.TRANS64 P1, [R0+URZ+0x140], R5 ;  /* 0x00014005000095a7 */ /* 0x000ea400080210ff */
[----:B--2---:R-:W-:Y:S05]  /*8220*/  @!P1 BRA `(.L_x_57) ;  /* 0xfffffffc00f09947 */ /* 0x004fea000383ffff */
[----:B------:R-:W-:Y:S05]  /*8230*/  BRA `(.L_x_158) ;  /* 0xffffffac009c7947 */ /* 0x000fea000383ffff */
.L_x_60:
[----:B------:R-:W-:-:S07]  /*8240*/  MOV R0, UR5 ;  /* 0x0000000500007c02 */ /* 0x000fce0008000f00 */
.L_x_159:
[----:B-1----:R1:W2:Y:S02]  /*8250*/  SYNCS.PHASECHK.TRANS64.TRYWAIT P0, [R0+URZ+0x150], R3 ;  /* 0x00015003000075a7 */ /* 0x0022a400080011ff */
[----:B--2---:R-:W-:Y:S05]  /*8260*/  @!P0 NANOSLEEP.SYNCS 0x989680 ;  /* 0x009896800000895d */ /* 0x004fea0003900000 */
[----:B------:R-:W2:Y:S02]  /*8270*/  @!P0 SYNCS.PHASECHK.TRANS64 P0, [R0+URZ+0x150], R3 ;  /* 0x00015003000085a7 */ /* 0x000ea400080010ff */
[----:B--2---:R-:W-:Y:S05]  /*8280*/  @!P0 BRA `(.L_x_159) ;  /* 0xfffffffc00f08947 */ /* 0x004fea000383ffff */
[----:B------:R-:W-:Y:S05]  /*8290*/  BRA `(.L_x_59) ;  /* 0xffffffac00f07947 */ /* 0x000fea000383ffff */
.L_x_67:
[----:B-1----:R1:W2:Y:S02]  /*82a0*/  SYNCS.PHASECHK.TRANS64.TRYWAIT P1, [R0+URZ+0x140], R5 ;  /* 0x00014005000075a7 */ /* 0x0022a400080211ff */
[----:B--2---:R-:W-:Y:S05]  /*82b0*/  @!P1 NANOSLEEP.SYNCS 0x989680 ;  /* 0x009896800000995d */ /* 0x004fea0003900000 */
[----:B------:R-:W2:Y:S02]  /*82c0*/  @!P1 SYNCS.PHASECHK.TRANS64 P1, [R0+URZ+0x140], R5 ;  /* 0x00014005000095a7 */ /* 0x000ea400080210ff */
[----:B--2---:R-:W-:Y:S05]  /*82d0*/  @!P1 BRA `(.L_x_67) ;  /* 0xfffffffc00f09947 */ /* 0x004fea000383ffff */
[----:B------:R-:W-:Y:S05]  /*82e0*/  BRA `(.L_x_160) ;  /* 0xffffffb400507947 */ /* 0x000fea000383ffff */
.L_x_68:
[----:B------:R-:W-:-:S07]  /*82f0*/  MOV R3, UR8 ;  /* 0x0000000800037c02 */ /* 0x000fce0008000f00 */
.L_x_161:
[----:B-1----:R1:W2:Y:S02]  /*8300*/  SYNCS.PHASECHK.TRANS64.TRYWAIT P0, [R3+URZ+0x180], R0 ;  /* 0x00018000030075a7 */ /* 0x0022a400080011ff */
[----:B--2---:R-:W-:Y:S05]  /*8310*/  @!P0 NANOSLEEP.SYNCS 0x989680 ;  /* 0x009896800000895d */ /* 0x004fea0003900000 */
[----:B------:R-:W2:Y:S02]  /*8320*/  @!P0 SYNCS.PHASECHK.TRANS64 P0, [R3+URZ+0x180], R0 ;  /* 0x00018000030085a7 */ /* 0x000ea400080010ff */
[----:B--2---:R-:W-:Y:S05]  /*8330*/  @!P0 BRA `(.L_x_161) ;  /* 0xfffffffc00f08947 */ /* 0x004fea000383ffff */
[----:B------:R-:W-:Y:S05]  /*8340*/  BRA `(.L_x_162) ;  /* 0xffffffb400a07947 */ /* 0x000fea000383ffff */
.L_x_71:
[----:B------:R-:W-:Y:S07]  /*8350*/  MOV R0, UR7 ;  /* 0x0000000700007c02 */ /* 0x000fee0008000f00 */
.L_x_163:
[----:B-1----:R1:W2:Y:S02]  /*8360*/  SYNCS.PHASECHK.TRANS64.TRYWAIT P0, [R0+URZ], R3 ;  /* 0x00000003000075a7 */ /* 0x0022a400080011ff */
[----:B--2---:R-:W-:Y:S05]  /*8370*/  @!P0 NANOSLEEP.SYNCS 0x989680 ;  /* 0x009896800000895d */ /* 0x004fea0003900000 */
[----:B------:R-:W2:Y:S02]  /*8380*/  @!P0 SYNCS.PHASECHK.TRANS64 P0, [R0+URZ], R3 ;  /* 0x00000003000085a7 */ /* 0x000ea400080010ff */
[----:B--2---:R-:W-:Y:S05]  /*8390*/  @!P0 BRA `(.L_x_163) ;  /* 0xfffffffc00f08947 */ /* 0x004fea000383ffff */
[----:B------:R-:W-:Y:S05]  /*83a0*/  BRA `(.L_x_70) ;  /* 0xffffffb400bc7947 */ /* 0x000fea000383ffff */
.L_x_74:
[----:B------:R-:W-:-:S07]  /*83b0*/  MOV R0, UR5 ;  /* 0x0000000500007c02 */ /* 0x000fce0008000f00 */
.L_x_164:
[----:B--2---:R2:W3:Y:S02]  /*83c0*/  SYNCS.PHASECHK.TRANS64.TRYWAIT P0, [R0+URZ], R3 ;  /* 0x00000003000075a7 */ /* 0x0044e400080011ff */
[----:B---3--:R-:W-:Y:S05]  /*83d0*/  @!P0 NANOSLEEP.SYNCS 0x989680 ;  /* 0x009896800000895d */ /* 0x008fea0003900000 */
[----:B------:R-:W3:Y:S02]  /*83e0*/  @!P0 SYNCS.PHASECHK.TRANS64 P0, [R0+URZ], R3 ;  /* 0x00000003000085a7 */ /* 0x000ee400080010ff */
[----:B---3--:R-:W-:Y:S05]  /*83f0*/  @!P0 BRA `(.L_x_164) ;  /* 0xfffffffc00f08947 */ /* 0x008fea000383ffff */
[----:B------:R-:W-:Y:S05]  /*8400*/  BRA `(.L_x_165) ;  /* 0xffffffb800707947 */ /* 0x000fea000383ffff */
.L_x_75:
[----:B------:R-:W-:-:S07]  /*8410*/  MOV R0, UR5 ;  /* 0x0000000500007c02 */ /* 0x000fce0008000f00 */
.L_x_166:
[----:B-1----:R1:W2:Y:S02]  /*8420*/  SYNCS.PHASECHK.TRANS64.TRYWAIT P0, [R0+URZ], R3 ;  /* 0x00000003000075a7 */ /* 0x0022a400080011ff */
[----:B--2---:R-:W-:Y:S05]  /*8430*/  @!P0 NANOSLEEP.SYNCS 0x989680 ;  /* 0x009896800000895d */ /* 0x004fea0003900000 */
[----:B------:R-:W2:Y:S02]  /*8440*/  @!P0 SYNCS.PHASECHK.TRANS64 P0, [R0+URZ], R3 ;  /* 0x00000003000085a7 */ /* 0x000ea400080010ff */
[----:B--2---:R-:W-:Y:S05]  /*8450*/  @!P0 BRA `(.L_x_166) ;  /* 0xfffffffc00f08947 */ /* 0x004fea000383ffff */
[----:B------:R-:W-:Y:S05]  /*8460*/  BRA `(.L_x_167) ;  /* 0xffffffb8007c7947 */ /* 0x000fea000383ffff */
.L_x_76:
[----:B------:R-:W-:-:S07]  /*8470*/  MOV R0, UR5 ;  /* 0x0000000500007c02 */ /* 0x000fce0008000f00 */
.L_x_168:
[----:B-1----:R1:W2:Y:S02]  /*8480*/  SYNCS.PHASECHK.TRANS64.TRYWAIT P0, [R0+URZ], R3 ;  /* 0x00000003000075a7 */ /* 0x0022a400080011ff */
[----:B--2---:R-:W-:Y:S05]  /*8490*/  @!P0 NANOSLEEP.SYNCS 0x989680 ;  /* 0x009896800000895d */ /* 0x004fea0003900000 */
[----:B------:R-:W2:Y:S02]  /*84a0*/  @!P0 SYNCS.PHASECHK.TRANS64 P0, [R0+URZ], R3 ;  /* 0x00000003000085a7 */ /* 0x000ea400080010ff */
[----:B--2---:R-:W-:Y:S05]  /*84b0*/  @!P0 BRA `(.L_x_168) ;  /* 0xfffffffc00f08947 */ /* 0x004fea000383ffff */
[----:B------:R-:W-:Y:S05]  /*84c0*/  BRA `(.L_x_169) ;  /* 0xffffffb800887947 */ /* 0x000fea000383ffff */
.L_x_77:
[----:B------:R-:W-:-:S07]  /*84d0*/  MOV R0, UR7 ;  /* 0x0000000700007c02 */ /* 0x000fce0008000f00 */
.L_x_170:
[----:B-1----:R1:W2:Y:S02]  /*84e0*/  SYNCS.PHASECHK.TRANS64.TRYWAIT P0, [R0+URZ], R3 ;  /* 0x00000003000075a7 */ /* 0x0022a400080011ff */
[----:B--2---:R-:W-:Y:S05]  /*84f0*/  @!P0 NANOSLEEP.SYNCS 0x989680 ;  /* 0x009896800000895d */ /* 0x004fea0003900000 */
[----:B------:R-:W2:Y:S02]  /*8500*/  @!P0 SYNCS.PHASECHK.TRANS64 P0, [R0+URZ], R3 ;  /* 0x00000003000085a7 */ /* 0x000ea400080010ff */
[----:B--2---:R-:W-:Y:S05]  /*8510*/  @!P0 BRA `(.L_x_170) ;  /* 0xfffffffc00f08947 */ /* 0x004fea000383ffff */
[----:B------:R-:W-:Y:S05]  /*8520*/  BRA `(.L_x_171) ;  /* 0xffffffb800947947 */ /* 0x000fea000383ffff */
.L_x_82:
[----:B--2---:R2:W3:Y:S02]  /*8530*/  SYNCS.PHASECHK.TRANS64.TRYWAIT P0, [R0+URZ+0x140], R3 ;  /* 0x00014003000075a7 */ /* 0x0044e400080011ff */
[----:B---3--:R-:W-:Y:S05]  /*8540*/  @!P0 NANOSLEEP.SYNCS 0x989680 ;  /* 0x009896800000895d */ /* 0x008fea0003900000 */
[----:B------:R-:W3:Y:S02]  /*8550*/  @!P0 SYNCS.PHASECHK.TRANS64 P0, [R0+URZ+0x140], R3 ;  /* 0x00014003000085a7 */ /* 0x000ee400080010ff */
[----:B---3--:R-:W-:Y:S05]  /*8560*/  @!P0 BRA `(.L_x_82) ;  /* 0xfffffffc00f08947 */ /* 0x008fea000383ffff */
[----:B------:R-:W-:Y:S05]  /*8570*/  BRA `(.L_x_172) ;  /* 0xffffffbc00987947 */ /* 0x000fea000383ffff */
.L_x_85:
[----:B------:R-:W-:Y:S07]  /*8580*/  MOV R0, UR7 ;  /* 0x0000000700007c02 */ /* 0x000fee0008000f00 */
.L_x_173:
[----:B--2---:R2:W3:Y:S02]  /*8590*/  SYNCS.PHASECHK.TRANS64.TRYWAIT P0, [R0+URZ+0x138], R3 ;  /* 0x00013803000075a7 */ /* 0x0044e400080011ff */
[----:B---3--:R-:W-:Y:S05]  /*85a0*/  @!P0 NANOSLEEP.SYNCS 0x989680 ;  /* 0x009896800000895d */ /* 0x008fea0003900000 */
[----:B------:R-:W3:Y:S02]  /*85b0*/  @!P0 SYNCS.PHASECHK.TRANS64 P0, [R0+URZ+0x138], R3 ;  /* 0x00013803000085a7 */ /* 0x000ee400080010ff */
[----:B---3--:R-:W-:Y:S05]  /*85c0*/  @!P0 BRA `(.L_x_173) ;  /* 0xfffffffc00f08947 */ /* 0x008fea000383ffff */
[----:B------:R-:W-:Y:S05]  /*85d0*/  BRA `(.L_x_84) ;  /* 0xffffffc000787947 */ /* 0x000fea000383ffff */
.L_x_88:
[----:B--2---:R-:W-:Y:S07]  /*85e0*/  MOV R3, UR7 ;  /* 0x0000000700037c02 */ /* 0x004fee0008000f00 */
.L_x_174:
[----:B-1----:R1:W2:Y:S02]  /*85f0*/  SYNCS.PHASECHK.TRANS64.TRYWAIT P0, [R3+URZ+0x120], R12 ;  /* 0x0001200c030075a7 */ /* 0x0022a400080011ff */
[----:B--2---:R-:W-:Y:S05]  /*8600*/  @!P0 NANOSLEEP.SYNCS 0x989680 ;  /* 0x009896800000895d */ /* 0x004fea0003900000 */
[----:B------:R-:W2:Y:S02]  /*8610*/  @!P0 SYNCS.PHASECHK.TRANS64 P0, [R3+URZ+0x120], R12 ;  /* 0x0001200c030085a7 */ /* 0x000ea400080010ff */
[----:B--2---:R-:W-:Y:S05]  /*8620*/  @!P0 BRA `(.L_x_174) ;  /* 0xfffffffc00f08947 */ /* 0x004fea000383ffff */
[----:B------:R-:W-:Y:S05]  /*8630*/  BRA `(.L_x_175) ;  /* 0xffffffc000f07947 */ /* 0x000fea000383ffff */
.L_x_89:
[----:B------:R-:W-:Y:S07]  /*8640*/  MOV R3, UR7 ;  /* 0x0000000700037c02 */ /* 0x000fee0008000f00 */
.L_x_176:
[----:B-1----:R1:W2:Y:S02]  /*8650*/  SYNCS.PHASECHK.TRANS64.TRYWAIT P0, [R3+URZ+0x128], R12 ;  /* 0x0001280c030075a7 */ /* 0x0022a400080011ff */
[----:B--2---:R-:W-:Y:S05]  /*8660*/  @!P0 NANOSLEEP.SYNCS 0x989680 ;  /* 0x009896800000895d */ /* 0x004fea0003900000 */
[----:B------:R-:W2:Y:S02]  /*8670*/  @!P0 SYNCS.PHASECHK.TRANS64 P0, [R3+URZ+0x128], R12 ;  /* 0x0001280c030085a7 */ /* 0x000ea400080010ff */
[----:B--2---:R-:W-:Y:S05]  /*8680*/  @!P0 BRA `(.L_x_176) ;  /* 0xfffffffc00f08947 */ /* 0x004fea000383ffff */
[----:B------:R-:W-:Y:S05]  /*8690*/  BRA `(.L_x_177) ;  /* 0xffffffc400707947 */ /* 0x000fea000383ffff */
.L_x_91:
[----:B------:R-:W-:-:S07]  /*86a0*/  MOV R0, UR7 ;  /* 0x0000000700007c02 */ /* 0x000fce0008000f00 */
.L_x_178:
[----:B-1----:R1:W3:Y:S02]  /*86b0*/  SYNCS.PHASECHK.TRANS64.TRYWAIT P0, [R0+URZ+0x120], R3 ;  /* 0x00012003000075a7 */ /* 0x0022e400080011ff */
[----:B---3--:R-:W-:Y:S05]  /*86c0*/  @!P0 NANOSLEEP.SYNCS 0x989680 ;  /* 0x009896800000895d */ /* 0x008fea0003900000 */
[----:B------:R-:W3:Y:S02]  /*86d0*/  @!P0 SYNCS.PHASECHK.TRANS64 P0, [R0+URZ+0x120], R3 ;  /* 0x00012003000085a7 */ /* 0x000ee400080010ff */
[----:B---3--:R-:W-:Y:S05]  /*86e0*/  @!P0 BRA `(.L_x_178) ;  /* 0xfffffffc00f08947 */ /* 0x008fea000383ffff */
[----:B------:R-:W-:Y:S05]  /*86f0*/  BRA `(.L_x_179) ;  /* 0xffffffc400e07947 */ /* 0x000fea000383ffff */
.L_x_93:
[----:B--2---:R2:W4:Y:S02]  /*8700*/  SYNCS.PHASECHK.TRANS64.TRYWAIT P0, [R0+URZ+0x140], R3 ;  /* 0x00014003000075a7 */ /* 0x00452400080011ff */
[----:B----4-:R-:W-:Y:S05]  /*8710*/  @!P0 NANOSLEEP.SYNCS 0x989680 ;  /* 0x009896800000895d */ /* 0x010fea0003900000 */
[----:B------:R-:W4:Y:S02]  /*8720*/  @!P0 SYNCS.PHASECHK.TRANS64 P0, [R0+URZ+0x140], R3 ;  /* 0x00014003000085a7 */ /* 0x000f2400080010ff */
[----:B----4-:R-:W-:Y:S05]  /*8730*/  @!P0 BRA `(.L_x_93) ;  /* 0xfffffffc00f08947 */ /* 0x010fea000383ffff */
[----:B------:R-:W-:Y:S05]  /*8740*/  BRA `(.L_x_180) ;  /* 0xffffffc800ac7947 */ /* 0x000fea000383ffff */
.L_x_104:
[----:B-1----:R1:W3:Y:S02]  /*8750*/  SYNCS.PHASECHK.TRANS64.TRYWAIT P1, [R0+URZ+0x110], R3 ;  /* 0x00011003000075a7 */ /* 0x0022e400080211ff */
[----:B---3--:R-:W-:Y:S05]  /*8760*/  @!P1 NANOSLEEP.SYNCS 0x989680 ;  /* 0x009896800000995d */ /* 0x008fea0003900000 */
[----:B------:R-:W3:Y:S02]  /*8770*/  @!P1 SYNCS.PHASECHK.TRANS64 P1, [R0+URZ+0x110], R3 ;  /* 0x00011003000095a7 */ /* 0x000ee400080210ff */
[----:B---3--:R-:W-:Y:S05]  /*8780*/  @!P1 BRA `(.L_x_104) ;  /* 0xfffffffc00f09947 */ /* 0x008fea000383ffff */
[----:B------:R-:W-:Y:S05]  /*8790*/  BRA `(.L_x_103) ;  /* 0xffffffd400c47947 */ /* 0x000fea000383ffff */
.L_x_106:
[----:B-1----:R1:W4:Y:S02]  /*87a0*/  SYNCS.PHASECHK.TRANS64.TRYWAIT P0, [R113+URZ+0x160], R2 ;  /* 0x00016002710075a7 */ /* 0x00232400080011ff */
[----:B----4-:R-:W-:Y:S05]  /*87b0*/  @!P0 NANOSLEEP.SYNCS 0x989680 ;  /* 0x009896800000895d */ /* 0x010fea0003900000 */
[----:B------:R-:W4:Y:S02]  /*87c0*/  @!P0 SYNCS.PHASECHK.TRANS64 P0, [R113+URZ+0x160], R2 ;  /* 0x00016002710085a7 */ /* 0x000f2400080010ff */
[----:B----4-:R-:W-:Y:S05]  /*87d0*/  @!P0 BRA `(.L_x_106) ;  /* 0xfffffffc00f08947 */ /* 0x010fea000383ffff */
[----:B------:R-:W-:Y:S05]  /*87e0*/  BRA `(.L_x_105) ;  /* 0xffffffd800187947 */ /* 0x000fea000383ffff */
.L_x_114:
[----:B--2---:R2:W3:Y:S02]  /*87f0*/  SYNCS.PHASECHK.TRANS64.TRYWAIT P0, [R32+URZ+0x110], R3 ;  /* 0x00011003200075a7 */ /* 0x0044e400080011ff */
[----:B---3--:R-:W-:Y:S05]  /*8800*/  @!P0 NANOSLEEP.SYNCS 0x989680 ;  /* 0x009896800000895d */ /* 0x008fea0003900000 */
[----:B------:R-:W3:Y:S02]  /*8810*/  @!P0 SYNCS.PHASECHK.TRANS64 P0, [R32+URZ+0x110], R3 ;  /* 0x00011003200085a7 */ /* 0x000ee400080010ff */
[----:B---3--:R-:W-:Y:S05]  /*8820*/  @!P0 BRA `(.L_x_114) ;  /* 0xfffffffc00f08947 */ /* 0x008fea000383ffff */
[----:B------:R-:W-:Y:S05]  /*8830*/  BRA `(.L_x_113) ;  /* 0xffffffe400087947 */ /* 0x000fea000383ffff */
        .weak           $__internal_0_$__cuda_sm10x_tcgen05_guardrail_trap_col_being_dealloced_not_returned_by_alloc
        .type           $__internal_0_$__cuda_sm10x_tcgen05_guardrail_trap_col_being_dealloced_not_returned_by_alloc,@function
        .size           $__internal_0_$__cuda_sm10x_tcgen05_guardrail_trap_col_being_dealloced_not_returned_by_alloc,($__internal_1_$__cuda_sm10x_tcgen05_guardrail_trap_phase_invalid_during_alloc - $__internal_0_$__cuda_sm10x_tcgen05_guardrail_trap_col_being_dealloced_not_returned_by_alloc)
$__internal_0_$__cuda_sm10x_tcgen05_guardrail_trap_col_being_dealloced_not_returned_by_alloc:
[----:B------:R-:W-:Y:S05]  /*8840*/  BPT.TRAP 0x1 ;  /* 0x000000040000795c */ /* 0x000fea0000300000 */
[----:B------:R-:W-:-:S04]  /*8850*/  HFMA2 R3, -RZ, RZ, 0, 0 ;  /* 0x00000000ff037431 */ /* 0x000fc800000001ff */
[----:B------:R-:W-:Y:S05]  /*8860*/  RET.REL.NODEC R2 `(_ZN7cutlass13device_kernelINS_4gemm6kernel13GemmUniversalIN4cute5tupleIJiiiiEEENS1_10collective13CollectiveMmaINS1_35MainloopSm100TmaUmmaWarpSpecializedILi17ELi2ELi4ENS5_IJNS4_1CILi1EEESB_SB_EEEEENS5_IJNSA_ILi64EEENSA_ILi128EEESE_EEENS_12float_e4m3_tENS5_IJlSB_lEEESH_SI_NS4_8TiledMMAINS4_8MMA_AtomIJNS4_10MMA_TraitsINS4_19SM100_MMA_F8F6F4_SSEJSH_SH_fSE_SF_NS4_17integral_constantINS4_4UMMA5MajorELSP_0EEESQ_NSN_INSO_7ScaleInELSR_0EEESS_EEEEEENS4_6LayoutISC_NS5_IJNSA_ILi0EEESW_SW_EEEEENS5_IJNS4_10UnderscoreESZ_SZ_EEEEENS4_13SM90_TMA_LOADENS4_14ComposedLayoutINS4_7SwizzleILi2ELi4ELi3EEENS4_18smem_ptr_flag_bitsILi8EEENSV_INS5_IJNSA_ILi8EEESE_EEENS5_IJSE_SB_EEEEEEEvNS4_8identityES12_S1C_vS1D_EENS_8epilogue10collective18CollectiveEpilogueINS1F_23Sm100TmaWarpSpecializedILi2ELi2ELi32ELb0ELb0EEEJSG_NS5_IJNSV_ISE_SB_EES1K_EEESH_SI_SH_SI_NS1F_6fusion15FusionCallbacksIS1J_NS1M_17LinearCombinationISH_fSH_fLNS_15FloatRoundStyleE2EEESG_S1L_JEEENS4_5SM1004TMEM4LOAD26SM100_TMEM_LOAD_16dp32b32xES12_S1C_NS4_39AutoVectorizingCopyWithAssumedAlignmentILi128EEENS4_14SM90_TMA_STOREES1C_S1X_S1X_EEEvvEEEEvNT_6ParamsE) ;  /* 0xffffff7402e47950 */ /* 0x000fea0003c3ffff */
        .weak           $__internal_1_$__cuda_sm10x_tcgen05_guardrail_trap_phase_invalid_during_alloc
        .type           $__internal_1_$__cuda_sm10x_tcgen05_guardrail_trap_phase_invalid_during_alloc,@function
        .size           $__internal_1_$__cuda_sm10x_tcgen05_guardrail_trap_phase_invalid_during_alloc,($__internal_2_$__cuda_sm10x_tcgen05_guardrail_trap_unallocated_columns_being_dealloced - $__internal_1_$__cuda_sm10x_tcgen05_guardrail_trap_phase_invalid_during_alloc)
$__internal_1_$__cuda_sm10x_tcgen05_guardrail_trap_phase_invalid_during_alloc:
[----:B------:R-:W-:Y:S05]  /*8870*/  BPT.TRAP 0x1 ;  /* 0x000000040000795c */ /* 0x000fea0000300000 */
[----:B------:R-:W-:-:S04]  /*8880*/  MOV R3, 0x0 ;  /* 0x0000000000037802 */ /* 0x000fc80000000f00 */
[----:B------:R-:W-:Y:S05]  /*8890*/  RET.REL.NODEC R2 `(_ZN7cutlass13device_kernelINS_4gemm6kernel13GemmUniversalIN4cute5tupleIJiiiiEEENS1_10collective13CollectiveMmaINS1_35MainloopSm100TmaUmmaWarpSpecializedILi17ELi2ELi4ENS5_IJNS4_1CILi1EEESB_SB_EEEEENS5_IJNSA_ILi64EEENSA_ILi128EEESE_EEENS_12float_e4m3_tENS5_IJlSB_lEEESH_SI_NS4_8TiledMMAINS4_8MMA_AtomIJNS4_10MMA_TraitsINS4_19SM100_MMA_F8F6F4_SSEJSH_SH_fSE_SF_NS4_17integral_constantINS4_4UMMA5MajorELSP_0EEESQ_NSN_INSO_7ScaleInELSR_0EEESS_EEEEEENS4_6LayoutISC_NS5_IJNSA_ILi0EEESW_SW_EEEEENS5_IJNS4_10UnderscoreESZ_SZ_EEEEENS4_13SM90_TMA_LOADENS4_14ComposedLayoutINS4_7SwizzleILi2ELi4ELi3EEENS4_18smem_ptr_flag_bitsILi8EEENSV_INS5_IJNSA_ILi8EEESE_EEENS5_IJSE_SB_EEEEEEEvNS4_8identityES12_S1C_vS1D_EENS_8epilogue10collective18CollectiveEpilogueINS1F_23Sm100TmaWarpSpecializedILi2ELi2ELi32ELb0ELb0EEEJSG_NS5_IJNSV_ISE_SB_EES1K_EEESH_SI_SH_SI_NS1F_6fusion15FusionCallbacksIS1J_NS1M_17LinearCombinationISH_fSH_fLNS_15FloatRoundStyleE2EEESG_S1L_JEEENS4_5SM1004TMEM4LOAD26SM100_TMEM_LOAD_16dp32b32xES12_S1C_NS4_39AutoVectorizingCopyWithAssumedAlignmentILi128EEENS4_14SM90_TMA_STOREES1C_S1X_S1X_EEEvvEEEEvNT_6ParamsE) ;  /* 0xffffff7402d87950 */ /* 0x000fea0003c3ffff */
        .weak           $__internal_2_$__cuda_sm10x_tcgen05_guardrail_trap_unallocated_columns_being_dealloced
        .type           $__internal_2_$__cuda_sm10x_tcgen05_guardrail_trap_unallocated_columns_being_dealloced,@function
        .size           $__internal_2_$__cuda_sm10x_tcgen05_guardrail_trap_unallocated_columns_being_dealloced,(.L_x_182 - $__internal_2_$__cuda_sm10x_tcgen05_guardrail_trap_unallocated_columns_being_dealloced)
$__internal_2_$__cuda_sm10x_tcgen05_guardrail_trap_unallocated_columns_being_dealloced:
[----:B------:R-:W-:Y:S05]  /*88a0*/  BPT.TRAP 0x1 ;  /* 0x000000040000795c */ /* 0x000fea0000300000 */
[----:B------:R-:W-:-:S04]  /*88b0*/  HFMA2 R3, -RZ, RZ, 0, 0 ;  /* 0x00000000ff037431 */ /* 0x000fc800000001ff */
[----:B------:R-:W-:Y:S05]  /*88c0*/  RET.REL.NODEC R2 `(_ZN7cutlass13device_kernelINS_4gemm6kernel13GemmUniversalIN4cute5tupleIJiiiiEEENS1_10collective13CollectiveMmaINS1_35MainloopSm100TmaUmmaWarpSpecializedILi17ELi2ELi4ENS5_IJNS4_1CILi1EEESB_SB_EEEEENS5_IJNSA_ILi64EEENSA_ILi128EEESE_EEENS_12float_e4m3_tENS5_IJlSB_lEEESH_SI_NS4_8TiledMMAINS4_8MMA_AtomIJNS4_10MMA_TraitsINS4_19SM100_MMA_F8F6F4_SSEJSH_SH_fSE_SF_NS4_17integral_constantINS4_4UMMA5MajorELSP_0EEESQ_NSN_INSO_7ScaleInELSR_0EEESS_EEEEEENS4_6LayoutISC_NS5_IJNSA_ILi0EEESW_SW_EEEEENS5_IJNS4_10UnderscoreESZ_SZ_EEEEENS4_13SM90_TMA_LOADENS4_14ComposedLayoutINS4_7SwizzleILi2ELi4ELi3EEENS4_18smem_ptr_flag_bitsILi8EEENSV_INS5_IJNSA_ILi8EEESE_EEENS5_IJSE_SB_EEEEEEEvNS4_8identityES12_S1C_vS1D_EENS_8epilogue10collective18CollectiveEpilogueINS1F_23Sm100TmaWarpSpecializedILi2ELi2ELi32ELb0ELb0EEEJSG_NS5_IJNSV_ISE_SB_EES1K_EEESH_SI_SH_SI_NS1F_6fusion15FusionCallbacksIS1J_NS1M_17LinearCombinationISH_fSH_fLNS_15FloatRoundStyleE2EEESG_S1L_JEEENS4_5SM1004TMEM4LOAD26SM100_TMEM_LOAD_16dp32b32xES12_S1C_NS4_39AutoVectorizingCopyWithAssumedAlignmentILi128EEENS4_14SM90_TMA_STOREES1C_S1X_S1X_EEEvvEEEEvNT_6ParamsE) ;  /* 0xffffff7402cc7950 */ /* 0x000fea0003c3ffff */
.L_x_181:
[----:B------:R-:W-:-:S00]  /*88d0*/  BRA `(.L_x_181) ;  /* 0xfffffffc00fc7947 */ /* 0x000fc0000383ffff */
[----:B------:R-:W-:-:S00]  /*88e0*/  NOP ;  /* 0x0000000000007918 */ /* 0x000fc00000000000 */
        /* <DEDUP_REMOVED lines=9> */
.L_x_182:


//--------------------- .nv.global.init           --------------------------
	.section	.nv.global.init,"aw",@progbits
.nv.global.init:
	.type		$str$27,@object
	.size		$str$27,($str$28 - $str$27)
$str$27:
        /*0000*/ 	.byte	0x28, 0x61, 0x64, 0x64, 0x72, 0x65, 0x73, 0x73, 0x20, 0x26, 0x20, 0x6d, 0x61, 0x73, 0x6b, 0x29
        /*0010*/ 	.byte	0x20, 0x3d, 0x3d, 0x20, 0x30, 0x00
	.type		$str$28,@object
	.size		$str$28,($str$26 - $str$28)
$str$28:
        /*0016*/ 	.byte	0x2f, 0x74, 0x6d, 0x70, 0x2f, 0x63, 0x75, 0x74, 0x6c, 0x61, 0x73, 0x73, 0x5f, 0x73, 0x77, 0x65
        /*0026*/ 	.byte	0x65, 0x70, 0x5f, 0x73, 0x72, 0x63, 0x2f, 0x69, 0x6e, 0x63, 0x6c, 0x75, 0x64, 0x65, 0x2f, 0x63
        /*0036*/ 	.byte	0x75, 0x74, 0x65, 0x2f, 0x70, 0x6f, 0x69, 0x6e, 0x74, 0x65, 0x72, 0x5f, 0x66, 0x6c, 0x61, 0x67
        /*0046*/ 	.byte	0x67, 0x65, 0x64, 0x2e, 0x68, 0x70, 0x70, 0x00
	.type		$str$26,@object
	.size		$str$26,($str$25 - $str$26)
$str$26:
        /*004e*/ 	.byte	0x2f, 0x74, 0x6d, 0x70, 0x2f, 0x63, 0x75, 0x74, 0x6c, 0x61, 0x73, 0x73, 0x5f, 0x73, 0x77, 0x65
        /*005e*/ 	.byte	0x65, 0x70, 0x5f, 0x73, 0x72, 0x63, 0x2f, 0x69, 0x6e, 0x63, 0x6c, 0x75, 0x64, 0x65, 0x2f, 0x63
        /*006e*/ 	.byte	0x75, 0x74, 0x65, 0x2f, 0x61, 0x74, 0x6f, 0x6d, 0x2f, 0x63, 0x6f, 0x70, 0x79, 0x5f, 0x74, 0x72
        /*007e*/ 	.byte	0x61, 0x69, 0x74, 0x73, 0x5f, 0x73, 0x6d, 0x31, 0x30, 0x30, 0x2e, 0x68, 0x70, 0x70, 0x00
	.type		$str$25,@object
	.size		$str$25,(__unnamed_1 - $str$25)
$str$25:
        /*008d*/ 	.byte	0x28, 0x28, 0x75, 0x69, 0x6e, 0x74, 0x33, 0x32, 0x5f, 0x74, 0x28, 0x74, 0x68, 0x72, 0x65, 0x61
        /*009d*/ 	.byte	0x64, 0x49, 0x64, 0x78, 0x2e, 0x78, 0x29, 0x20, 0x2f, 0x20, 0x33, 0x32, 0x29, 0x20, 0x25, 0x20
        /*00ad*/ 	.byte	0x34, 0x29, 0x20, 0x3d, 0x3d, 0x20, 0x28, 0x28, 0x28, 0x74, 0x6d, 0x65, 0x6d, 0x5f, 0x61, 0x64
        /*00bd*/ 	.byte	0x64, 0x72, 0x20, 0x3e, 0x3e, 0x20, 0x31, 0x36, 0x29, 0x20, 0x2f, 0x20, 0x33, 0x32, 0x29, 0x20
        /*00cd*/ 	.byte	0x25, 0x20, 0x34, 0x29, 0x00
	.type		__unnamed_1,@object
	.size		__unnamed_1,(__unnamed_2 - __unnamed_1)
__unnamed_1:
        /*00d2*/ 	.byte	0x61, 0x75, 0x74, 0x6f, 0x20, 0x63, 0x75, 0x74, 0x65, 0x3a, 0x3a, 0x61, 0x73, 0x5f, 0x70, 0x6f
        /* <DEDUP_REMOVED lines=24> */
        /*0262*/ 	.byte	0x3c, 0x34, 0x30, 0x39, 0x36, 0x3e, 0x3e, 0x3e, 0x3e, 0x5d, 0x00
	.type		__unnamed_2,@object
	.size		__unnamed_2,(.L_2 - __unnamed_2)
__unnamed_2:
        /* <DEDUP_REMOVED lines=40> */
        /*04ed*/ 	.byte	0x74, 0x65, 0x3a, 0x3a, 0x43, 0x3c, 0x30, 0x3e, 0x3e, 0x3e, 0x3e, 0x5d, 0x00
.L_2:


//--------------------- .nv.shared._ZN7cutlass13device_kernelINS_4gemm6kernel13GemmUniversalIN4cute5tupleIJiiiiEEENS1_10collective13CollectiveMmaINS1_35MainloopSm100TmaUmmaWarpSpecializedILi17ELi2ELi4ENS5_IJNS4_1CILi1EEESB_SB_EEEEENS5_IJNSA_ILi64EEENSA_ILi128EEESE_EEENS_12float_e4m3_tENS5_IJlSB_lEEESH_SI_NS4_8TiledMMAINS4_8MMA_AtomIJNS4_10MMA_TraitsINS4_19SM100_MMA_F8F6F4_SSEJSH_SH_fSE_SF_NS4_17integral_constantINS4_4UMMA5MajorELSP_0EEESQ_NSN_INSO_7ScaleInELSR_0EEESS_EEEEEENS4_6LayoutISC_NS5_IJNSA_ILi0EEESW_SW_EEEEENS5_IJNS4_10UnderscoreESZ_SZ_EEEEENS4_13SM90_TMA_LOADENS4_14ComposedLayoutINS4_7SwizzleILi2ELi4ELi3EEENS4_18smem_ptr_flag_bitsILi8EEENSV_INS5_IJNSA_ILi8EEESE_EEENS5_IJSE_SB_EEEEEEEvNS4_8identityES12_S1C_vS1D_EENS_8epilogue10collective18CollectiveEpilogueINS1F_23Sm100TmaWarpSpecializedILi2ELi2ELi32ELb0ELb0EEEJSG_NS5_IJNSV_ISE_SB_EES1K_EEESH_SI_SH_SI_NS1F_6fusion15FusionCallbacksIS1J_NS1M_17LinearCombinationISH_fSH_fLNS_15FloatRoundStyleE2EEESG_S1L_JEEENS4_5SM1004TMEM4LOAD26SM100_TMEM_LOAD_16dp32b32xES12_S1C_NS4_39AutoVectorizingCopyWithAssumedAlignmentILi128EEENS4_14SM90_TMA_STOREES1C_S1X_S1X_EEEvvEEEEvNT_6ParamsE --------------------------
	.section	.nv.shared._ZN7cutlass13device_kernelINS_4gemm6kernel13GemmUniversalIN4cute5tupleIJiiiiEEENS1_10collective13CollectiveMmaINS1_35MainloopSm100TmaUmmaWarpSpecializedILi17ELi2ELi4ENS5_IJNS4_1CILi1EEESB_SB_EEEEENS5_IJNSA_ILi64EEENSA_ILi128EEESE_EEENS_12float_e4m3_tENS5_IJlSB_lEEESH_SI_NS4_8TiledMMAINS4_8MMA_AtomIJNS4_10MMA_TraitsINS4_19SM100_MMA_F8F6F4_SSEJSH_SH_fSE_SF_NS4_17integral_constantINS4_4UMMA5MajorELSP_0EEESQ_NSN_INSO_7ScaleInELSR_0EEESS_EEEEEENS4_6LayoutISC_NS5_IJNSA_ILi0EEESW_SW_EEEEENS5_IJNS4_10UnderscoreESZ_SZ_EEEEENS4_13SM90_TMA_LOADENS4_14ComposedLayoutINS4_7SwizzleILi2ELi4ELi3EEENS4_18smem_ptr_flag_bitsILi8EEENSV_INS5_IJNSA_ILi8EEESE_EEENS5_IJSE_SB_EEEEEEEvNS4_8identityES12_S1C_vS1D_EENS_8epilogue10collective18CollectiveEpilogueINS1F_23Sm100TmaWarpSpecializedILi2ELi2ELi32ELb0ELb0EEEJSG_NS5_IJNSV_ISE_SB_EES1K_EEESH_SI_SH_SI_NS1F_6fusion15FusionCallbacksIS1J_NS1M_17LinearCombinationISH_fSH_fLNS_15FloatRoundStyleE2EEESG_S1L_JEEENS4_5SM1004TMEM4LOAD26SM100_TMEM_LOAD_16dp32b32xES12_S1C_NS4_39AutoVectorizingCopyWithAssumedAlignmentILi128EEENS4_14SM90_TMA_STOREES1C_S1X_S1X_EEEvvEEEEvNT_6ParamsE,"aw",@nobits
	.sectionflags	@""
	.align	16
	.zero		1024


//--------------------- .nv.shared.reserved.0     --------------------------
	.section	.nv.shared.reserved.0,"aw",@nobits
	.weak		__nv_reservedSMEM_offset_0_alias
	.size		__nv_reservedSMEM_offset_0_alias, 0, 64
	.other		__nv_reservedSMEM_offset_0_alias,@"STO_CUDA_RESERVED_SHARED STV_DEFAULT"
__nv_reservedSMEM_offset_0_alias:
	.zero		0
.nv.shared.reserved.0:
	.zero		64
	.weak		__nv_reservedSMEM_tcgen05_partition
	.type		__nv_reservedSMEM_tcgen05_partition,@object
	.size		__nv_reservedSMEM_tcgen05_partition,(.L_0 - __nv_reservedSMEM_tcgen05_partition)
__nv_reservedSMEM_tcgen05_partition:
	.zero		32
.L_0:


//--------------------- .nv.global                --------------------------
	.section	.nv.global,"aw",@nobits
.nv.global:
	.type		_ZN40_INTERNAL_583e5a3e_4_k_cu_e43bfc69_291824cute1_E,@object
	.size		_ZN40_INTERNAL_583e5a3e_4_k_cu_e43bfc69_291824cute1_E,(_ZN40_INTERNAL_583e5a3e_4_k_cu_e43bfc69_291824cuda3std3__45__cpo6cbeginE - _ZN40_INTERNAL_583e5a3e_4_k_cu_e43bfc69_291824cute1_E)
_ZN40_INTERNAL_583e5a3e_4_k_cu_e43bfc69_291824cute1_E:
	.zero		1
	.type		_ZN40_INTERNAL_583e5a3e_4_k_cu_e43bfc69_291824cuda3std3__45__cpo6cbeginE,@object
	.size		_ZN40_INTERNAL_583e5a3e_4_k_cu_e43bfc69_291824cuda3std3__45__cpo6cbeginE,(_ZN40_INTERNAL_583e5a3e_4_k_cu_e43bfc69_291824cuda3std3__48in_placeE - _ZN40_INTERNAL_583e5a3e_4_k_cu_e43bfc69_291824cuda3std3__45__cpo6cbeginE)
_ZN40_INTERNAL_583e5a3e_4_k_cu_e43bfc69_291824cuda3std3__45__cpo6cbeginE:
	.zero		1
	.type		_ZN40_INTERNAL_583e5a3e_4_k_cu_e43bfc69_291824cuda3std3__48in_placeE,@object
	.size		_ZN40_INTERNAL_583e5a3e_4_k_cu_e43bfc69_291824cuda3std3__48in_placeE,(_ZN40_INTERNAL_583e5a3e_4_k_cu_e43bfc69_291824cuda3std6ranges3__45__cpo9iter_moveE - _ZN40_INTERNAL_583e5a3e_4_k_cu_e43bfc69_291824cuda3std3__48in_placeE)
_ZN40_INTERNAL_583e5a3e_4_k_cu_e43bfc69_291824cuda3std3__48in_placeE:
	.zero		1
	.type		_ZN40_INTERNAL_583e5a3e_4_k_cu_e43bfc69_291824cuda3std6ranges3__45__cpo9iter_moveE,@object
	.size		_ZN40_INTERNAL_583e5a3e_4_k_cu_e43bfc69_291824cuda3std6ranges3__45__cpo9iter_moveE,(_ZN40_INTERNAL_583e5a3e_4_k_cu_e43bfc69_291824cuda3std3__45__cpo5beginE - _ZN40_INTERNAL_583e5a3e_4_k_cu_e43bfc69_291824cuda3std6ranges3__45__cpo9iter_moveE)
_ZN40_INTERNAL_583e5a3e_4_k_cu_e43bfc69_291824cuda3std6ranges3__45__cpo9iter_moveE:
	.zero		1
	.type		_ZN40_INTERNAL_583e5a3e_4_k_cu_e43bfc69_291824cuda3std3__45__cpo5beginE,@object
	.size		_ZN40_INTERNAL_583e5a3e_4_k_cu_e43bfc69_291824cuda3std3__45__cpo5beginE,(_ZN40_INTERNAL_583e5a3e_4_k_cu_e43bfc69_291824cuda3std3__442_GLOBAL__N__583e5a3e_4_k_cu_e43bfc69_291826ignoreE - _ZN40_INTERNAL_583e5a3e_4_k_cu_e43bfc69_291824cuda3std3__45__cpo5beginE)
_ZN40_INTERNAL_583e5a3e_4_k_cu_e43bfc69_291824cuda3std3__45__cpo5beginE:
	.zero		1
	.type		_ZN40_INTERNAL_583e5a3e_4_k_cu_e43bfc69_291824cuda3std3__442_GLOBAL__N__583e5a3e_4_k_cu_e43bfc69_291826ignoreE,@object
	.size		_ZN40_INTERNAL_583e5a3e_4_k_cu_e43bfc69_291824cuda3std3__442_GLOBAL__N__583e5a3e_4_k_cu_e43bfc69_291826ignoreE,(_ZN40_INTERNAL_583e5a3e_4_k_cu_e43bfc69_291824cute7productE - _ZN40_INTERNAL_583e5a3e_4_k_cu_e43bfc69_291824cuda3std3__442_GLOBAL__N__583e5a3e_4_k_cu_e43bfc69_291826ignoreE)
_ZN40_INTERNAL_583e5a3e_4_k_cu_e43bfc69_291824cuda3std3__442_GLOBAL__N__583e5a3e_4_k_cu_e43bfc69_291826ignoreE:
	.zero		1
	.type		_ZN40_INTERNAL_583e5a3e_4_k_cu_e43bfc69_291824cute7productE,@object
	.size		_ZN40_INTERNAL_583e5a3e_4_k_cu_e43bfc69_291824cute7productE,(_ZN40_INTERNAL_583e5a3e_4_k_cu_e43bfc69_291824cuda3std3__45__cpo3endE - _ZN40_INTERNAL_583e5a3e_4_k_cu_e43bfc69_291824cute7productE)
_ZN40_INTERNAL_583e5a3e_4_k_cu_e43bfc69_291824cute7productE:
	.zero		1
	.type		_ZN40_INTERNAL_583e5a3e_4_k_cu_e43bfc69_291824cuda3std3__45__cpo3endE,@object
	.size		_ZN40_INTERNAL_583e5a3e_4_k_cu_e43bfc69_291824cuda3std3__45__cpo3endE,(_ZN40_INTERNAL_583e5a3e_4_k_cu_e43bfc69_291824cuda3std3__419piecewise_constructE - _ZN40_INTERNAL_583e5a3e_4_k_cu_e43bfc69_291824cuda3std3__45__cpo3endE)
_ZN40_INTERNAL_583e5a3e_4_k_cu_e43bfc69_291824cuda3std3__45__cpo3endE:
	.zero		1
	.type		_ZN40_INTERNAL_583e5a3e_4_k_cu_e43bfc69_291824cuda3std3__419piecewise_constructE,@object
	.size		_ZN40_INTERNAL_583e5a3e_4_k_cu_e43bfc69_291824cuda3std3__419piecewise_constructE,(_ZN40_INTERNAL_583e5a3e_4_k_cu_e43bfc69_291824cuda3std3__45__cpo4cendE - _ZN40_INTERNAL_583e5a3e_4_k_cu_e43bfc69_291824cuda3std3__419piecewise_constructE)
_ZN40_INTERNAL_583e5a3e_4_k_cu_e43bfc69_291824cuda3std3__419piecewise_constructE:
	.zero		1
	.type		_ZN40_INTERNAL_583e5a3e_4_k_cu_e43bfc69_291824cuda3std3__45__cpo4cendE,@object
	.size		_ZN40_INTERNAL_583e5a3e_4_k_cu_e43bfc69_291824cuda3std3__45__cpo4cendE,(_ZN40_INTERNAL_583e5a3e_4_k_cu_e43bfc69_291824cuda3std6ranges3__45__cpo4swapE - _ZN40_INTERNAL_583e5a3e_4_k_cu_e43bfc69_291824cuda3std3__45__cpo4cendE)
_ZN40_INTERNAL_583e5a3e_4_k_cu_e43bfc69_291824cuda3std3__45__cpo4cendE:
	.zero		1
	.type		_ZN40_INTERNAL_583e5a3e_4_k_cu_e43bfc69_291824cuda3std6ranges3__45__cpo4swapE,@object
	.size		_ZN40_INTERNAL_583e5a3e_4_k_cu_e43bfc69_291824cuda3std6ranges3__45__cpo4swapE,(.L_10 - _ZN40_INTERNAL_583e5a3e_4_k_cu_e43bfc69_291824cuda3std6ranges3__45__cpo4swapE)
_ZN40_INTERNAL_583e5a3e_4_k_cu_e43bfc69_291824cuda3std6ranges3__45__cpo4swapE:
	.zero		1
.L_10:


//--------------------- .nv.constant0._ZN7cutlass13device_kernelINS_4gemm6kernel13GemmUniversalIN4cute5tupleIJiiiiEEENS1_10collective13CollectiveMmaINS1_35MainloopSm100TmaUmmaWarpSpecializedILi17ELi2ELi4ENS5_IJNS4_1CILi1EEESB_SB_EEEEENS5_IJNSA_ILi64EEENSA_ILi128EEESE_EEENS_12float_e4m3_tENS5_IJlSB_lEEESH_SI_NS4_8TiledMMAINS4_8MMA_AtomIJNS4_10MMA_TraitsINS4_19SM100_MMA_F8F6F4_SSEJSH_SH_fSE_SF_NS4_17integral_constantINS4_4UMMA5MajorELSP_0EEESQ_NSN_INSO_7ScaleInELSR_0EEESS_EEEEEENS4_6LayoutISC_NS5_IJNSA_ILi0EEESW_SW_EEEEENS5_IJNS4_10UnderscoreESZ_SZ_EEEEENS4_13SM90_TMA_LOADENS4_14ComposedLayoutINS4_7SwizzleILi2ELi4ELi3EEENS4_18smem_ptr_flag_bitsILi8EEENSV_INS5_IJNSA_ILi8EEESE_EEENS5_IJSE_SB_EEEEEEEvNS4_8identityES12_S1C_vS1D_EENS_8epilogue10collective18CollectiveEpilogueINS1F_23Sm100TmaWarpSpecializedILi2ELi2ELi32ELb0ELb0EEEJSG_NS5_IJNSV_ISE_SB_EES1K_EEESH_SI_SH_SI_NS1F_6fusion15FusionCallbacksIS1J_NS1M_17LinearCombinationISH_fSH_fLNS_15FloatRoundStyleE2EEESG_S1L_JEEENS4_5SM1004TMEM4LOAD26SM100_TMEM_LOAD_16dp32b32xES12_S1C_NS4_39AutoVectorizingCopyWithAssumedAlignmentILi128EEENS4_14SM90_TMA_STOREES1C_S1X_S1X_EEEvvEEEEvNT_6ParamsE --------------------------
	.section	.nv.constant0._ZN7cutlass13device_kernelINS_4gemm6kernel13GemmUniversalIN4cute5tupleIJiiiiEEENS1_10collective13CollectiveMmaINS1_35MainloopSm100TmaUmmaWarpSpecializedILi17ELi2ELi4ENS5_IJNS4_1CILi1EEESB_SB_EEEEENS5_IJNSA_ILi64EEENSA_ILi128EEESE_EEENS_12float_e4m3_tENS5_IJlSB_lEEESH_SI_NS4_8TiledMMAINS4_8MMA_AtomIJNS4_10MMA_TraitsINS4_19SM100_MMA_F8F6F4_SSEJSH_SH_fSE_SF_NS4_17integral_constantINS4_4UMMA5MajorELSP_0EEESQ_NSN_INSO_7ScaleInELSR_0EEESS_EEEEEENS4_6LayoutISC_NS5_IJNSA_ILi0EEESW_SW_EEEEENS5_IJNS4_10UnderscoreESZ_SZ_EEEEENS4_13SM90_TMA_LOADENS4_14ComposedLayoutINS4_7SwizzleILi2ELi4ELi3EEENS4_18smem_ptr_flag_bitsILi8EEENSV_INS5_IJNSA_ILi8EEESE_EEENS5_IJSE_SB_EEEEEEEvNS4_8identityES12_S1C_vS1D_EENS_8epilogue10collective18CollectiveEpilogueINS1F_23Sm100TmaWarpSpecializedILi2ELi2ELi32ELb0ELb0EEEJSG_NS5_IJNSV_ISE_SB_EES1K_EEESH_SI_SH_SI_NS1F_6fusion15FusionCallbacksIS1J_NS1M_17LinearCombinationISH_fSH_fLNS_15FloatRoundStyleE2EEESG_S1L_JEEENS4_5SM1004TMEM4LOAD26SM100_TMEM_LOAD_16dp32b32xES12_S1C_NS4_39AutoVectorizingCopyWithAssumedAlignmentILi128EEENS4_14SM90_TMA_STOREES1C_S1X_S1X_EEEvvEEEEvNT_6ParamsE,"a",@progbits
	.sectionflags	@""
	.align	4
.nv.constant0._ZN7cutlass13device_kernelINS_4gemm6kernel13GemmUniversalIN4cute5tupleIJiiiiEEENS1_10collective13CollectiveMmaINS1_35MainloopSm100TmaUmmaWarpSpecializedILi17ELi2ELi4ENS5_IJNS4_1CILi1EEESB_SB_EEEEENS5_IJNSA_ILi64EEENSA_ILi128EEESE_EEENS_12float_e4m3_tENS5_IJlSB_lEEESH_SI_NS4_8TiledMMAINS4_8MMA_AtomIJNS4_10MMA_TraitsINS4_19SM100_MMA_F8F6F4_SSEJSH_SH_fSE_SF_NS4_17integral_constantINS4_4UMMA5MajorELSP_0EEESQ_NSN_INSO_7ScaleInELSR_0EEESS_EEEEEENS4_6LayoutISC_NS5_IJNSA_ILi0EEESW_SW_EEEEENS5_IJNS4_10UnderscoreESZ_SZ_EEEEENS4_13SM90_TMA_LOADENS4_14ComposedLayoutINS4_7SwizzleILi2ELi4ELi3EEENS4_18smem_ptr_flag_bitsILi8EEENSV_INS5_IJNSA_ILi8EEESE_EEENS5_IJSE_SB_EEEEEEEvNS4_8identityES12_S1C_vS1D_EENS_8epilogue10collective18CollectiveEpilogueINS1F_23Sm100TmaWarpSpecializedILi2ELi2ELi32ELb0ELb0EEEJSG_NS5_IJNSV_ISE_SB_EES1K_EEESH_SI_SH_SI_NS1F_6fusion15FusionCallbacksIS1J_NS1M_17LinearCombinationISH_fSH_fLNS_15FloatRoundStyleE2EEESG_S1L_JEEENS4_5SM1004TMEM4LOAD26SM100_TMEM_LOAD_16dp32b32xES12_S1C_NS4_39AutoVectorizingCopyWithAssumedAlignmentILi128EEENS4_14SM90_TMA_STOREES1C_S1X_S1X_EEEvvEEEEvNT_6ParamsE:
	.zero		2944


//--------------------- SYMBOLS --------------------------

	.type		.nv.reservedSmem.offset0,@object
	.size		.nv.reservedSmem.offset0,0x4
	.type		.nv.reservedSmem.cap,@object
	.size		.nv.reservedSmem.cap,0x4
	.type		__assertfail,@function
